	.target	sm_90a

	.elftype	@"ET_EXEC"


//--------------------- .note.nv.tkinfo           --------------------------
	.section	.note.nv.tkinfo,"",@"SHT_NOTE"
	.sectionflags	@"SHF_NOTE_NV_TKINFO"
	.tkinfo
        /*0018*/ 	.word	0x00000002
        /*0030*/ 	.string	""
        /*0030*/ 	.string	"ptxas"
        /*0030*/ 	.string	"Cuda compilation tools, release 13.0, V13.0.88"
        /*0030*/ 	.string	"Build cuda_13.0.r13.0/compiler.36424714_0"
        /*0030*/ 	.string	"-arch sm_90a -m 64 "



//--------------------- .note.nv.cuinfo           --------------------------
	.section	.note.nv.cuinfo,"",@"SHT_NOTE"
	.sectionflags	@"SHF_NOTE_NV_CUINFO"
        /*0018*/ 	.short	0x0002
        /*001a*/ 	.short	0x005a
        /*001c*/ 	.short	0x0082
	.zero		2


//--------------------- .nv.info                  --------------------------
	.section	.nv.info,"",@"SHT_CUDA_INFO"
	.align	4


	//----- nvinfo : EIATTR_REGCOUNT
	.align		4
        /*0000*/ 	.byte	0x04, 0x2f
        /*0002*/ 	.short	(.L_15 - .L_14)
	.align		4
.L_14:
        /*0004*/ 	.word	index@(_ZN7cutlass13device_kernelINS_4gemm6kernel13GemmUniversalIN4cute5tupleIJiiiiEEENS1_10collective13CollectiveMmaINS1_34MainloopSm90TmaGmmaWarpSpecializedILi18ENS5_IJNS4_1CILi1EEESB_SB_EEENS1_35KernelTmaWarpSpecializedCooperativeEEENS5_IJNSA_ILi384EEENSA_ILi16EEENSA_ILi32EEEEEEaNS5_IJlSB_lEEEaSJ_NS4_8TiledMMAINS4_8MMA_AtomIJNS4_4SM904GMMA26MMA_64x16x32_S32S8S8_SS_TNEEEENS4_6LayoutINS5_IJNSA_ILi2EEESB_SB_EEENS5_IJSB_NSA_ILi0EEEST_EEEEENS5_IJNS4_10UnderscoreESW_SW_EEEEENS4_13SM90_TMA_LOADENS4_14ComposedLayoutINS4_7SwizzleILi1ELi4ELi3EEENS4_18smem_ptr_flag_bitsILi8EEENSQ_INS5_IJNSA_ILi8EEESH_EEENS5_IJSH_SB_EEEEEEEvNS4_8identityESZ_S19_vS1A_EENS_8epilogue10collective6detail29Sm90TmaWarpSpecializedAdapterINS1D_15DefaultEpilogueIaSJ_SJ_NS1C_6thread17LinearCombinationIaLi1EiiLNS1H_9ScaleType4KindE0ELNS_15FloatRoundStyleE2EaEENS1_15EpilogueDefaultEEEEEvvEEEEvNT_6ParamsE)
        /*0008*/ 	.word	0x000000a8


	//----- nvinfo : EIATTR_FRAME_SIZE
	.align		4
.L_15:
        /*000c*/ 	.byte	0x04, 0x11
        /*000e*/ 	.short	(.L_17 - .L_16)
	.align		4
.L_16:
        /*0010*/ 	.word	index@(_ZN7cutlass13device_kernelINS_4gemm6kernel13GemmUniversalIN4cute5tupleIJiiiiEEENS1_10collective13CollectiveMmaINS1_34MainloopSm90TmaGmmaWarpSpecializedILi18ENS5_IJNS4_1CILi1EEESB_SB_EEENS1_35KernelTmaWarpSpecializedCooperativeEEENS5_IJNSA_ILi384EEENSA_ILi16EEENSA_ILi32EEEEEEaNS5_IJlSB_lEEEaSJ_NS4_8TiledMMAINS4_8MMA_AtomIJNS4_4SM904GMMA26MMA_64x16x32_S32S8S8_SS_TNEEEENS4_6LayoutINS5_IJNSA_ILi2EEESB_SB_EEENS5_IJSB_NSA_ILi0EEEST_EEEEENS5_IJNS4_10UnderscoreESW_SW_EEEEENS4_13SM90_TMA_LOADENS4_14ComposedLayoutINS4_7SwizzleILi1ELi4ELi3EEENS4_18smem_ptr_flag_bitsILi8EEENSQ_INS5_IJNSA_ILi8EEESH_EEENS5_IJSH_SB_EEEEEEEvNS4_8identityESZ_S19_vS1A_EENS_8epilogue10collective6detail29Sm90TmaWarpSpecializedAdapterINS1D_15DefaultEpilogueIaSJ_SJ_NS1C_6thread17LinearCombinationIaLi1EiiLNS1H_9ScaleType4KindE0ELNS_15FloatRoundStyleE2EaEENS1_15EpilogueDefaultEEEEEvvEEEEvNT_6ParamsE)
        /*0014*/ 	.word	0x00000000


	//----- nvinfo : EIATTR_MIN_STACK_SIZE
	.align		4
.L_17:
        /*0018*/ 	.byte	0x04, 0x12
        /*001a*/ 	.short	(.L_19 - .L_18)
	.align		4
.L_18:
        /*001c*/ 	.word	index@(_ZN7cutlass13device_kernelINS_4gemm6kernel13GemmUniversalIN4cute5tupleIJiiiiEEENS1_10collective13CollectiveMmaINS1_34MainloopSm90TmaGmmaWarpSpecializedILi18ENS5_IJNS4_1CILi1EEESB_SB_EEENS1_35KernelTmaWarpSpecializedCooperativeEEENS5_IJNSA_ILi384EEENSA_ILi16EEENSA_ILi32EEEEEEaNS5_IJlSB_lEEEaSJ_NS4_8TiledMMAINS4_8MMA_AtomIJNS4_4SM904GMMA26MMA_64x16x32_S32S8S8_SS_TNEEEENS4_6LayoutINS5_IJNSA_ILi2EEESB_SB_EEENS5_IJSB_NSA_ILi0EEEST_EEEEENS5_IJNS4_10UnderscoreESW_SW_EEEEENS4_13SM90_TMA_LOADENS4_14ComposedLayoutINS4_7SwizzleILi1ELi4ELi3EEENS4_18smem_ptr_flag_bitsILi8EEENSQ_INS5_IJNSA_ILi8EEESH_EEENS5_IJSH_SB_EEEEEEEvNS4_8identityESZ_S19_vS1A_EENS_8epilogue10collective6detail29Sm90TmaWarpSpecializedAdapterINS1D_15DefaultEpilogueIaSJ_SJ_NS1C_6thread17LinearCombinationIaLi1EiiLNS1H_9ScaleType4KindE0ELNS_15FloatRoundStyleE2EaEENS1_15EpilogueDefaultEEEEEvvEEEEvNT_6ParamsE)
        /*0020*/ 	.word	0x00000000
.L_19:


//--------------------- .nv.compat                --------------------------
	.section	.nv.compat,"",@"SHT_CUDA_COMPAT_INFO"
	.align	4
        /*0000*/ 	.byte	0x02, 0x09, 0x01, 0x00, 0x02, 0x02, 0x04, 0x00, 0x02, 0x05, 0x05, 0x00, 0x03, 0x07, 0x01, 0x01
        /*0010*/ 	.byte	0x02, 0x03, 0x01, 0x00, 0x02, 0x06, 0x01, 0x00, 0x04, 0x0b, 0x08, 0x00, 0x00, 0x00, 0x00, 0x00
        /*0020*/ 	.byte	0x00, 0x00, 0x00, 0x00


//--------------------- .nv.info._ZN7cutlass13device_kernelINS_4gemm6kernel13GemmUniversalIN4cute5tupleIJiiiiEEENS1_10collective13CollectiveMmaINS1_34MainloopSm90TmaGmmaWarpSpecializedILi18ENS5_IJNS4_1CILi1EEESB_SB_EEENS1_35KernelTmaWarpSpecializedCooperativeEEENS5_IJNSA_ILi384EEENSA_ILi16EEENSA_ILi32EEEEEEaNS5_IJlSB_lEEEaSJ_NS4_8TiledMMAINS4_8MMA_AtomIJNS4_4SM904GMMA26MMA_64x16x32_S32S8S8_SS_TNEEEENS4_6LayoutINS5_IJNSA_ILi2EEESB_SB_EEENS5_IJSB_NSA_ILi0EEEST_EEEEENS5_IJNS4_10UnderscoreESW_SW_EEEEENS4_13SM90_TMA_LOADENS4_14ComposedLayoutINS4_7SwizzleILi1ELi4ELi3EEENS4_18smem_ptr_flag_bitsILi8EEENSQ_INS5_IJNSA_ILi8EEESH_EEENS5_IJSH_SB_EEEEEEEvNS4_8identityESZ_S19_vS1A_EENS_8epilogue10collective6detail29Sm90TmaWarpSpecializedAdapterINS1D_15DefaultEpilogueIaSJ_SJ_NS1C_6thread17LinearCombinationIaLi1EiiLNS1H_9ScaleType4KindE0ELNS_15FloatRoundStyleE2EaEENS1_15EpilogueDefaultEEEEEvvEEEEvNT_6ParamsE --------------------------
	.section	.nv.info._ZN7cutlass13device_kernelINS_4gemm6kernel13GemmUniversalIN4cute5tupleIJiiiiEEENS1_10collective13CollectiveMmaINS1_34MainloopSm90TmaGmmaWarpSpecializedILi18ENS5_IJNS4_1CILi1EEESB_SB_EEENS1_35KernelTmaWarpSpecializedCooperativeEEENS5_IJNSA_ILi384EEENSA_ILi16EEENSA_ILi32EEEEEEaNS5_IJlSB_lEEEaSJ_NS4_8TiledMMAINS4_8MMA_AtomIJNS4_4SM904GMMA26MMA_64x16x32_S32S8S8_SS_TNEEEENS4_6LayoutINS5_IJNSA_ILi2EEESB_SB_EEENS5_IJSB_NSA_ILi0EEEST_EEEEENS5_IJNS4_10UnderscoreESW_SW_EEEEENS4_13SM90_TMA_LOADENS4_14ComposedLayoutINS4_7SwizzleILi1ELi4ELi3EEENS4_18smem_ptr_flag_bitsILi8EEENSQ_INS5_IJNSA_ILi8EEESH_EEENS5_IJSH_SB_EEEEEEEvNS4_8identityESZ_S19_vS1A_EENS_8epilogue10collective6detail29Sm90TmaWarpSpecializedAdapterINS1D_15DefaultEpilogueIaSJ_SJ_NS1C_6thread17LinearCombinationIaLi1EiiLNS1H_9ScaleType4KindE0ELNS_15FloatRoundStyleE2EaEENS1_15EpilogueDefaultEEEEEvvEEEEvNT_6ParamsE,"",@"SHT_CUDA_INFO"
	.sectionflags	@""
	.align	4


	//----- nvinfo : EIATTR_CUDA_API_VERSION
	.align		4
        /*0000*/ 	.byte	0x04, 0x37
        /*0002*/ 	.short	(.L_21 - .L_20)
.L_20:
        /*0004*/ 	.word	0x00000082


	//----- nvinfo : EIATTR_KPARAM_INFO
	.align		4
.L_21:
        /*0008*/ 	.byte	0x04, 0x17
        /*000a*/ 	.short	(.L_23 - .L_22)
.L_22:
        /*000c*/ 	.word	0x00000000
        /*0010*/ 	.short	0x0000
        /*0012*/ 	.short	0x0070
        /*0014*/ 	.byte	0x00, 0xf0, 0x01, 0x10


	//----- nvinfo : EIATTR_SPARSE_MMA_MASK
	.align		4
.L_23:
        /*0018*/ 	.byte	0x03, 0x50
        /*001a*/ 	.short	0x0000


	//----- nvinfo : EIATTR_MAXREG_COUNT
	.align		4
        /*001c*/ 	.byte	0x03, 0x1b
        /*001e*/ 	.short	0x00a8


	//----- nvinfo : EIATTR_NUM_BARRIERS
	.align		4
        /*0020*/ 	.byte	0x02, 0x4c
        /*0022*/ 	.byte	0x01
	.zero		1


	//----- nvinfo : EIATTR_EXTERNS
	.align		4
        /*0024*/ 	.byte	0x04, 0x0f
        /*0026*/ 	.short	(.L_25 - .L_24)


	//   ....[0]....
	.align		4
.L_24:
        /*0028*/ 	.word	index@(__assertfail)


	//----- nvinfo : EIATTR_MERCURY_ISA_VERSION
	.align		4
.L_25:
        /*002c*/ 	.byte	0x03, 0x5f
        /*002e*/ 	.short	0x0101


	//----- nvinfo : EIATTR_INT_WARP_WIDE_INSTR_OFFSETS
	.align		4
        /*0030*/ 	.byte	0x04, 0x31
        /*0032*/ 	.short	(.L_27 - .L_26)


	//   ....[0]....
.L_26:
        /*0034*/ 	.word	0x000005a0


	//   ....[1]....
        /*0038*/ 	.word	0x000005d0


	//   ....[2]....
        /*003c*/ 	.word	0x000006b0


	//----- nvinfo : EIATTR_COOP_GROUP_MASK_REGIDS
	.align		4
.L_27:
        /*0040*/ 	.byte	0x04, 0x29
        /*0042*/ 	.short	(.L_29 - .L_28)


	//   ....[0]....
.L_28:
        /*0044*/ 	.word	0xffffffff


	//   ....[1]....
        /*0048*/ 	.word	0xffffffff


	//   ....[2]....
        /*004c*/ 	.word	0xffffffff


	//   ....[3]....
        /*0050*/ 	.word	0xffffffff


	//   ....[4]....
        /*0054*/ 	.word	0xffffffff


	//----- nvinfo : EIATTR_COOP_GROUP_INSTR_OFFSETS
	.align		4
.L_29:
        /*0058*/ 	.byte	0x04, 0x28
        /*005a*/ 	.short	(.L_31 - .L_30)


	//   ....[0]....
.L_30:
        /*005c*/ 	.word	0x00000060


	//   ....[1]....
        /*0060*/ 	.word	0x00000070


	//   ....[2]....
        /*0064*/ 	.word	0x00000130


	//   ....[3]....
        /*0068*/ 	.word	0x000004b0


	//   ....[4]....
        /*006c*/ 	.word	0x00001180


	//----- nvinfo : EIATTR_REG_RECONFIG
	.align		4
.L_31:
        /*0070*/ 	.byte	0x01, 0x54
	.zero		2


	//----- nvinfo : EIATTR_SYSCALL_OFFSETS
	.align		4
        /*0074*/ 	.byte	0x04, 0x46
        /*0076*/ 	.short	(.L_33 - .L_32)


	//   ....[0]....
.L_32:
        /*0078*/ 	.word	0x00001340


	//----- nvinfo : EIATTR_MBARRIER_INSTR_OFFSETS
	.align		4
.L_33:
        /*007c*/ 	.byte	0x04, 0x39
        /*007e*/ 	.short	(.L_35 - .L_34)


	//   ....[0]....
.L_34:
        /*0080*/ 	.word	0x00000250
        /*0084*/ 	.word	0x000000ff
        /*0088*/ 	.word	0x00000000
        /*008c*/ 	.short	0x0100
        /*008e*/ 	.byte	0x08
	.zero		1


	//   ....[1]....
        /*0090*/ 	.word	0x00000260
        /*0094*/ 	.word	0x000000ff
        /*0098*/ 	.word	0x00000090
        /*009c*/ 	.short	0x0100
        /*009e*/ 	.byte	0x08
	.zero		1


	//   ....[2]....
        /*00a0*/ 	.word	0x00000270
        /*00a4*/ 	.word	0x000000ff
        /*00a8*/ 	.word	0x00000008
        /*00ac*/ 	.short	0x0100
        /*00ae*/ 	.byte	0x08
	.zero		1


	//   ....[3]....
        /*00b0*/ 	.word	0x00000280
        /*00b4*/ 	.word	0x000000ff
        /*00b8*/ 	.word	0x00000098
        /*00bc*/ 	.short	0x0100
        /*00be*/ 	.byte	0x08
	.zero		1


	//   ....[4]....
        /*00c0*/ 	.word	0x00000290
        /*00c4*/ 	.word	0x000000ff
        /*00c8*/ 	.word	0x00000010
        /*00cc*/ 	.short	0x0100
        /*00ce*/ 	.byte	0x08
	.zero		1


	//   ....[5]....
        /*00d0*/ 	.word	0x000002a0
        /*00d4*/ 	.word	0x000000ff
        /*00d8*/ 	.word	0x000000a0
        /*00dc*/ 	.short	0x0100
        /*00de*/ 	.byte	0x08
	.zero		1


	//   ....[6]....
        /*00e0*/ 	.word	0x000002b0
        /*00e4*/ 	.word	0x000000ff
        /*00e8*/ 	.word	0x00000018
        /*00ec*/ 	.short	0x0100
        /*00ee*/ 	.byte	0x08
	.zero		1


	//   ....[7]....
        /*00f0*/ 	.word	0x000002c0
        /*00f4*/ 	.word	0x000000ff
        /*00f8*/ 	.word	0x000000a8
        /*00fc*/ 	.short	0x0100
        /*00fe*/ 	.byte	0x08
	.zero		1


	//   ....[8]....
        /*0100*/ 	.word	0x000002d0
        /*0104*/ 	.word	0x000000ff
        /*0108*/ 	.word	0x00000020
        /*010c*/ 	.short	0x0100
        /*010e*/ 	.byte	0x08
	.zero		1


	//   ....[9]....
        /*0110*/ 	.word	0x000002e0
        /*0114*/ 	.word	0x000000ff
        /*0118*/ 	.word	0x000000b0
        /*011c*/ 	.short	0x0100
        /*011e*/ 	.byte	0x08
	.zero		1


	//   ....[10]....
        /*0120*/ 	.word	0x000002f0
        /*0124*/ 	.word	0x000000ff
        /*0128*/ 	.word	0x00000028
        /*012c*/ 	.short	0x0100
        /*012e*/ 	.byte	0x08
	.zero		1


	//   ....[11]....
        /*0130*/ 	.word	0x00000300
        /*0134*/ 	.word	0x000000ff
        /*0138*/ 	.word	0x000000b8
        /*013c*/ 	.short	0x0100
        /*013e*/ 	.byte	0x08
	.zero		1


	//   ....[12]....
        /*0140*/ 	.word	0x00000310
        /*0144*/ 	.word	0x000000ff
        /*0148*/ 	.word	0x00000030
        /*014c*/ 	.short	0x0100
        /*014e*/ 	.byte	0x08
	.zero		1


	//   ....[13]....
        /*0150*/ 	.word	0x00000320
        /*0154*/ 	.word	0x000000ff
        /*0158*/ 	.word	0x000000c0
        /*015c*/ 	.short	0x0100
        /*015e*/ 	.byte	0x08
	.zero		1


	//   ....[14]....
        /*0160*/ 	.word	0x00000330
        /*0164*/ 	.word	0x000000ff
        /*0168*/ 	.word	0x00000038
        /*016c*/ 	.short	0x0100
        /*016e*/ 	.byte	0x08
	.zero		1


	//   ....[15]....
        /*0170*/ 	.word	0x00000340
        /*0174*/ 	.word	0x000000ff
        /*0178*/ 	.word	0x000000c8
        /*017c*/ 	.short	0x0100
        /*017e*/ 	.byte	0x08
	.zero		1


	//   ....[16]....
        /*0180*/ 	.word	0x00000350
        /*0184*/ 	.word	0x000000ff
        /*0188*/ 	.word	0x00000040
        /*018c*/ 	.short	0x0100
        /*018e*/ 	.byte	0x08
	.zero		1


	//   ....[17]....
        /*0190*/ 	.word	0x00000360
        /*0194*/ 	.word	0x000000ff
        /*0198*/ 	.word	0x000000d0
        /*019c*/ 	.short	0x0100
        /*019e*/ 	.byte	0x08
	.zero		1


	//   ....[18]....
        /*01a0*/ 	.word	0x00000370
        /*01a4*/ 	.word	0x000000ff
        /*01a8*/ 	.word	0x00000048
        /*01ac*/ 	.short	0x0100
        /*01ae*/ 	.byte	0x08
	.zero		1


	//   ....[19]....
        /*01b0*/ 	.word	0x00000380
        /*01b4*/ 	.word	0x000000ff
        /*01b8*/ 	.word	0x000000d8
        /*01bc*/ 	.short	0x0100
        /*01be*/ 	.byte	0x08
	.zero		1


	//   ....[20]....
        /*01c0*/ 	.word	0x00000390
        /*01c4*/ 	.word	0x000000ff
        /*01c8*/ 	.word	0x00000050
        /*01cc*/ 	.short	0x0100
        /*01ce*/ 	.byte	0x08
	.zero		1


	//   ....[21]....
        /*01d0*/ 	.word	0x000003a0
        /*01d4*/ 	.word	0x000000ff
        /*01d8*/ 	.word	0x000000e0
        /*01dc*/ 	.short	0x0100
        /*01de*/ 	.byte	0x08
	.zero		1


	//   ....[22]....
        /*01e0*/ 	.word	0x000003b0
        /*01e4*/ 	.word	0x000000ff
        /*01e8*/ 	.word	0x00000058
        /*01ec*/ 	.short	0x0100
        /*01ee*/ 	.byte	0x08
	.zero		1


	//   ....[23]....
        /*01f0*/ 	.word	0x000003c0
        /*01f4*/ 	.word	0x000000ff
        /*01f8*/ 	.word	0x000000e8
        /*01fc*/ 	.short	0x0100
        /*01fe*/ 	.byte	0x08
	.zero		1


	//   ....[24]....
        /*0200*/ 	.word	0x000003d0
        /*0204*/ 	.word	0x000000ff
        /*0208*/ 	.word	0x00000060
        /*020c*/ 	.short	0x0100
        /*020e*/ 	.byte	0x08
	.zero		1


	//   ....[25]....
        /*0210*/ 	.word	0x000003e0
        /*0214*/ 	.word	0x000000ff
        /*0218*/ 	.word	0x000000f0
        /*021c*/ 	.short	0x0100
        /*021e*/ 	.byte	0x08
	.zero		1


	//   ....[26]....
        /*0220*/ 	.word	0x000003f0
        /*0224*/ 	.word	0x000000ff
        /*0228*/ 	.word	0x00000068
        /*022c*/ 	.short	0x0100
        /*022e*/ 	.byte	0x08
	.zero		1


	//   ....[27]....
        /*0230*/ 	.word	0x00000400
        /*0234*/ 	.word	0x000000ff
        /*0238*/ 	.word	0x000000f8
        /*023c*/ 	.short	0x0100
        /*023e*/ 	.byte	0x08
	.zero		1


	//   ....[28]....
        /*0240*/ 	.word	0x00000410
        /*0244*/ 	.word	0x000000ff
        /*0248*/ 	.word	0x00000070
        /*024c*/ 	.short	0x0100
        /*024e*/ 	.byte	0x08
	.zero		1


	//   ....[29]....
        /*0250*/ 	.word	0x00000420
        /*0254*/ 	.word	0x000000ff
        /*0258*/ 	.word	0x00000100
        /*025c*/ 	.short	0x0100
        /*025e*/ 	.byte	0x08
	.zero		1


	//   ....[30]....
        /*0260*/ 	.word	0x00000430
        /*0264*/ 	.word	0x000000ff
        /*0268*/ 	.word	0x00000078
        /*026c*/ 	.short	0x0100
        /*026e*/ 	.byte	0x08
	.zero		1


	//   ....[31]....
        /*0270*/ 	.word	0x00000440
        /*0274*/ 	.word	0x000000ff
        /*0278*/ 	.word	0x00000108
        /*027c*/ 	.short	0x0100
        /*027e*/ 	.byte	0x08
	.zero		1


	//   ....[32]....
        /*0280*/ 	.word	0x00000450
        /*0284*/ 	.word	0x000000ff
        /*0288*/ 	.word	0x00000080
        /*028c*/ 	.short	0x0100
        /*028e*/ 	.byte	0x08
	.zero		1


	//   ....[33]....
        /*0290*/ 	.word	0x00000460
        /*0294*/ 	.word	0x000000ff
        /*0298*/ 	.word	0x00000110
        /*029c*/ 	.short	0x0100
        /*029e*/ 	.byte	0x08
	.zero		1


	//   ....[34]....
        /*02a0*/ 	.word	0x00000470
        /*02a4*/ 	.word	0x000000ff
        /*02a8*/ 	.word	0x00000088
        /*02ac*/ 	.short	0x0100
        /*02ae*/ 	.byte	0x08
	.zero		1


	//   ....[35]....
        /*02b0*/ 	.word	0x00000480
        /*02b4*/ 	.word	0x000000ff
        /*02b8*/ 	.word	0x00000118
        /*02bc*/ 	.short	0x0100
        /*02be*/ 	.byte	0x08
	.zero		1


	//   ....[36]....
        /*02c0*/ 	.word	0x00000720
        /*02c4*/ 	.word	0x000000ff
        /*02c8*/ 	.word	0x00000130
        /*02cc*/ 	.short	0x0100
        /*02ce*/ 	.byte	0x06
	.zero		1


	//   ....[37]....
        /*02d0*/ 	.word	0x00000780
        /*02d4*/ 	.word	0x000000ff
        /*02d8*/ 	.word	0x00000138
        /*02dc*/ 	.short	0x0100
        /*02de*/ 	.byte	0x06
	.zero		1


	//   ....[38]....
        /*02e0*/ 	.word	0x000013d0
        /*02e4*/ 	.word	0x00000003
        /*02e8*/ 	.word	0x00000000
        /*02ec*/ 	.short	0x010a
        /*02ee*/ 	.byte	0x3f
	.zero		1


	//   ....[39]....
        /*02f0*/ 	.word	0x00001410
        /*02f4*/ 	.word	0x00000003
        /*02f8*/ 	.word	0x00000000
        /*02fc*/ 	.short	0x010a
        /*02fe*/ 	.byte	0x3f
	.zero		1


	//   ....[40]....
        /*0300*/ 	.word	0x00001700
        /*0304*/ 	.word	0x000000ff
        /*0308*/ 	.word	0x00000000
        /*030c*/ 	.short	0x010a
        /*030e*/ 	.byte	0x04
	.zero		1


	//   ....[41]....
        /*0310*/ 	.word	0x00001740
        /*0314*/ 	.word	0x000000ff
        /*0318*/ 	.word	0x00000000
        /*031c*/ 	.short	0x010a
        /*031e*/ 	.byte	0x04
	.zero		1


	//   ....[42]....
        /*0320*/ 	.word	0x000018f0
        /*0324*/ 	.word	0x000000ff
        /*0328*/ 	.word	0x00000000
        /*032c*/ 	.short	0x0101
        /*032e*/ 	.byte	0x04
	.zero		1


	//   ....[43]....
        /*0330*/ 	.word	0x00001af0
        /*0334*/ 	.word	0x000000ff
        /*0338*/ 	.word	0x00000000
        /*033c*/ 	.short	0x0101
        /*033e*/ 	.byte	0x06
	.zero		1


	//   ....[44]....
        /*0340*/ 	.word	0x000048e0
        /*0344*/ 	.word	0x0000000e
        /*0348*/ 	.word	0x00000090
        /*034c*/ 	.short	0x010a
        /*034e*/ 	.byte	0x3f
	.zero		1


	//   ....[45]....
        /*0350*/ 	.word	0x00004c60
        /*0354*/ 	.word	0x00000006
        /*0358*/ 	.word	0x00000138
        /*035c*/ 	.short	0x0101
        /*035e*/ 	.byte	0x3f
	.zero		1


	//   ....[46]....
        /*0360*/ 	.word	0x00005390
        /*0364*/ 	.word	0x00000007
        /*0368*/ 	.word	0x00000000
        /*036c*/ 	.short	0x010a
        /*036e*/ 	.byte	0x3f
	.zero		1


	//   ....[47]....
        /*0370*/ 	.word	0x00005410
        /*0374*/ 	.word	0x00000009
        /*0378*/ 	.word	0x00000000
        /*037c*/ 	.short	0x010a
        /*037e*/ 	.byte	0x3f
	.zero		1


	//   ....[48]....
        /*0380*/ 	.word	0x000054a0
        /*0384*/ 	.word	0x00000006
        /*0388*/ 	.word	0x00000000
        /*038c*/ 	.short	0x010a
        /*038e*/ 	.byte	0x3f
	.zero		1


	//   ....[49]....
        /*0390*/ 	.word	0x00005530
        /*0394*/ 	.word	0x00000009
        /*0398*/ 	.word	0x00000000
        /*039c*/ 	.short	0x010a
        /*039e*/ 	.byte	0x3f
	.zero		1


	//   ....[50]....
        /*03a0*/ 	.word	0x000055c0
        /*03a4*/ 	.word	0x00000006
        /*03a8*/ 	.word	0x00000000
        /*03ac*/ 	.short	0x010a
        /*03ae*/ 	.byte	0x3f
	.zero		1


	//   ....[51]....
        /*03b0*/ 	.word	0x00005650
        /*03b4*/ 	.word	0x00000009
        /*03b8*/ 	.word	0x00000000
        /*03bc*/ 	.short	0x010a
        /*03be*/ 	.byte	0x3f
	.zero		1


	//   ....[52]....
        /*03c0*/ 	.word	0x000056e0
        /*03c4*/ 	.word	0x00000006
        /*03c8*/ 	.word	0x00000000
        /*03cc*/ 	.short	0x010a
        /*03ce*/ 	.byte	0x3f
	.zero		1


	//   ....[53]....
        /*03d0*/ 	.word	0x00005770
        /*03d4*/ 	.word	0x00000009
        /*03d8*/ 	.word	0x00000000
        /*03dc*/ 	.short	0x010a
        /*03de*/ 	.byte	0x3f
	.zero		1


	//   ....[54]....
        /*03e0*/ 	.word	0x00005800
        /*03e4*/ 	.word	0x00000006
        /*03e8*/ 	.word	0x00000000
        /*03ec*/ 	.short	0x010a
        /*03ee*/ 	.byte	0x3f
	.zero		1


	//   ....[55]....
        /*03f0*/ 	.word	0x00005890
        /*03f4*/ 	.word	0x00000009
        /*03f8*/ 	.word	0x00000000
        /*03fc*/ 	.short	0x010a
        /*03fe*/ 	.byte	0x3f
	.zero		1


	//   ....[56]....
        /*0400*/ 	.word	0x00005920
        /*0404*/ 	.word	0x00000006
        /*0408*/ 	.word	0x00000000
        /*040c*/ 	.short	0x010a
        /*040e*/ 	.byte	0x3f
	.zero		1


	//   ....[57]....
        /*0410*/ 	.word	0x000059b0
        /*0414*/ 	.word	0x00000009
        /*0418*/ 	.word	0x00000000
        /*041c*/ 	.short	0x010a
        /*041e*/ 	.byte	0x3f
	.zero		1


	//   ....[58]....
        /*0420*/ 	.word	0x00005a40
        /*0424*/ 	.word	0x00000006
        /*0428*/ 	.word	0x00000000
        /*042c*/ 	.short	0x010a
        /*042e*/ 	.byte	0x3f
	.zero		1


	//   ....[59]....
        /*0430*/ 	.word	0x00005ad0
        /*0434*/ 	.word	0x00000009
        /*0438*/ 	.word	0x00000000
        /*043c*/ 	.short	0x010a
        /*043e*/ 	.byte	0x3f
	.zero		1


	//   ....[60]....
        /*0440*/ 	.word	0x00005b60
        /*0444*/ 	.word	0x00000006
        /*0448*/ 	.word	0x00000000
        /*044c*/ 	.short	0x010a
        /*044e*/ 	.byte	0x3f
	.zero		1


	//   ....[61]....
        /*0450*/ 	.word	0x00005bf0
        /*0454*/ 	.word	0x00000009
        /*0458*/ 	.word	0x00000000
        /*045c*/ 	.short	0x010a
        /*045e*/ 	.byte	0x3f
	.zero		1


	//   ....[62]....
        /*0460*/ 	.word	0x00005c80
        /*0464*/ 	.word	0x00000006
        /*0468*/ 	.word	0x00000000
        /*046c*/ 	.short	0x010a
        /*046e*/ 	.byte	0x3f
	.zero		1


	//   ....[63]....
        /*0470*/ 	.word	0x00005d10
        /*0474*/ 	.word	0x00000003
        /*0478*/ 	.word	0x00000000
        /*047c*/ 	.short	0x010a
        /*047e*/ 	.byte	0x3f
	.zero		1


	//   ....[64]....
        /*0480*/ 	.word	0x00005d70
        /*0484*/ 	.word	0x00000003
        /*0488*/ 	.word	0x00000000
        /*048c*/ 	.short	0x010a
        /*048e*/ 	.byte	0x3f
	.zero		1


	//   ....[65]....
        /*0490*/ 	.word	0x00005dd0
        /*0494*/ 	.word	0x00000004
        /*0498*/ 	.word	0x00000000
        /*049c*/ 	.short	0x010a
        /*049e*/ 	.byte	0x3f
	.zero		1


	//   ....[66]....
        /*04a0*/ 	.word	0x00005ea0
        /*04a4*/ 	.word	0x0000000e
        /*04a8*/ 	.word	0x00000090
        /*04ac*/ 	.short	0x010a
        /*04ae*/ 	.byte	0x3f
	.zero		1


	//   ....[67]....
        /*04b0*/ 	.word	0x00005f70
        /*04b4*/ 	.word	0x00000007
        /*04b8*/ 	.word	0x00000000
        /*04bc*/ 	.short	0x010a
        /*04be*/ 	.byte	0x3f
	.zero		1


	//   ....[68]....
        /*04c0*/ 	.word	0x00005fc0
        /*04c4*/ 	.word	0x00000009
        /*04c8*/ 	.word	0x00000000
        /*04cc*/ 	.short	0x010a
        /*04ce*/ 	.byte	0x3f
	.zero		1


	//   ....[69]....
        /*04d0*/ 	.word	0x00006010
        /*04d4*/ 	.word	0x00000006
        /*04d8*/ 	.word	0x00000000
        /*04dc*/ 	.short	0x010a
        /*04de*/ 	.byte	0x3f
	.zero		1


	//   ....[70]....
        /*04e0*/ 	.word	0x00006060
        /*04e4*/ 	.word	0x00000009
        /*04e8*/ 	.word	0x00000000
        /*04ec*/ 	.short	0x010a
        /*04ee*/ 	.byte	0x3f
	.zero		1


	//   ....[71]....
        /*04f0*/ 	.word	0x000060b0
        /*04f4*/ 	.word	0x00000006
        /*04f8*/ 	.word	0x00000000
        /*04fc*/ 	.short	0x010a
        /*04fe*/ 	.byte	0x3f
	.zero		1


	//   ....[72]....
        /*0500*/ 	.word	0x00006100
        /*0504*/ 	.word	0x00000009
        /*0508*/ 	.word	0x00000000
        /*050c*/ 	.short	0x010a
        /*050e*/ 	.byte	0x3f
	.zero		1


	//   ....[73]....
        /*0510*/ 	.word	0x00006150
        /*0514*/ 	.word	0x00000006
        /*0518*/ 	.word	0x00000000
        /*051c*/ 	.short	0x010a
        /*051e*/ 	.byte	0x3f
	.zero		1


	//   ....[74]....
        /*0520*/ 	.word	0x000061a0
        /*0524*/ 	.word	0x00000009
        /*0528*/ 	.word	0x00000000
        /*052c*/ 	.short	0x010a
        /*052e*/ 	.byte	0x3f
	.zero		1


	//   ....[75]....
        /*0530*/ 	.word	0x000061f0
        /*0534*/ 	.word	0x00000006
        /*0538*/ 	.word	0x00000000
        /*053c*/ 	.short	0x010a
        /*053e*/ 	.byte	0x3f
	.zero		1


	//   ....[76]....
        /*0540*/ 	.word	0x00006240
        /*0544*/ 	.word	0x00000009
        /*0548*/ 	.word	0x00000000
        /*054c*/ 	.short	0x010a
        /*054e*/ 	.byte	0x3f
	.zero		1


	//   ....[77]....
        /*0550*/ 	.word	0x00006290
        /*0554*/ 	.word	0x00000006
        /*0558*/ 	.word	0x00000000
        /*055c*/ 	.short	0x010a
        /*055e*/ 	.byte	0x3f
	.zero		1


	//   ....[78]....
        /*0560*/ 	.word	0x000062e0
        /*0564*/ 	.word	0x00000009
        /*0568*/ 	.word	0x00000000
        /*056c*/ 	.short	0x010a
        /*056e*/ 	.byte	0x3f
	.zero		1


	//   ....[79]....
        /*0570*/ 	.word	0x00006330
        /*0574*/ 	.word	0x00000006
        /*0578*/ 	.word	0x00000000
        /*057c*/ 	.short	0x010a
        /*057e*/ 	.byte	0x3f
	.zero		1


	//   ....[80]....
        /*0580*/ 	.word	0x00006380
        /*0584*/ 	.word	0x00000009
        /*0588*/ 	.word	0x00000000
        /*058c*/ 	.short	0x010a
        /*058e*/ 	.byte	0x3f
	.zero		1


	//   ....[81]....
        /*0590*/ 	.word	0x000063d0
        /*0594*/ 	.word	0x00000006
        /*0598*/ 	.word	0x00000000
        /*059c*/ 	.short	0x010a
        /*059e*/ 	.byte	0x3f
	.zero		1


	//   ....[82]....
        /*05a0*/ 	.word	0x00006420
        /*05a4*/ 	.word	0x00000009
        /*05a8*/ 	.word	0x00000000
        /*05ac*/ 	.short	0x010a
        /*05ae*/ 	.byte	0x3f
	.zero		1


	//   ....[83]....
        /*05b0*/ 	.word	0x00006470
        /*05b4*/ 	.word	0x00000006
        /*05b8*/ 	.word	0x00000000
        /*05bc*/ 	.short	0x010a
        /*05be*/ 	.byte	0x3f
	.zero		1


	//----- nvinfo : EIATTR_NUM_MBARRIERS
	.align		4
.L_35:
        /*05c0*/ 	.byte	0x03, 0x38
        /*05c2*/ 	.short	0x0026


	//----- nvinfo : EIATTR_EXIT_INSTR_OFFSETS
	.align		4
        /*05c4*/ 	.byte	0x04, 0x1c
        /*05c6*/ 	.short	(.L_37 - .L_36)


	//   ....[0]....
.L_36:
        /*05c8*/ 	.word	0x000007d0


	//   ....[1]....
        /*05cc*/ 	.word	0x00001090


	//   ....[2]....
        /*05d0*/ 	.word	0x00003f50


	//   ....[3]....
        /*05d4*/ 	.word	0x00004580


	//   ....[4]....
        /*05d8*/ 	.word	0x00005d60


	//----- nvinfo : EIATTR_MAX_THREADS
	.align		4
.L_37:
        /*05dc*/ 	.byte	0x04, 0x05
        /*05de*/ 	.short	(.L_39 - .L_38)
.L_38:
        /*05e0*/ 	.word	0x00000180
        /*05e4*/ 	.word	0x00000001
        /*05e8*/ 	.word	0x00000001


	//----- nvinfo : EIATTR_CRS_STACK_SIZE
	.align		4
.L_39:
        /*05ec*/ 	.byte	0x04, 0x1e
        /*05ee*/ 	.short	(.L_41 - .L_40)
.L_40:
        /*05f0*/ 	.word	0x00000000


	//----- nvinfo : EIATTR_CBANK_PARAM_SIZE
	.align		4
.L_41:
        /*05f4*/ 	.byte	0x03, 0x19
        /*05f6*/ 	.short	0x0470


	//----- nvinfo : EIATTR_PARAM_CBANK
	.align		4
        /*05f8*/ 	.byte	0x04, 0x0a
        /*05fa*/ 	.short	(.L_43 - .L_42)
	.align		4
.L_42:
        /*05fc*/ 	.word	index@(.nv.constant0._ZN7cutlass13device_kernelINS_4gemm6kernel13GemmUniversalIN4cute5tupleIJiiiiEEENS1_10collective13CollectiveMmaINS1_34MainloopSm90TmaGmmaWarpSpecializedILi18ENS5_IJNS4_1CILi1EEESB_SB_EEENS1_35KernelTmaWarpSpecializedCooperativeEEENS5_IJNSA_ILi384EEENSA_ILi16EEENSA_ILi32EEEEEEaNS5_IJlSB_lEEEaSJ_NS4_8TiledMMAINS4_8MMA_AtomIJNS4_4SM904GMMA26MMA_64x16x32_S32S8S8_SS_TNEEEENS4_6LayoutINS5_IJNSA_ILi2EEESB_SB_EEENS5_IJSB_NSA_ILi0EEEST_EEEEENS5_IJNS4_10UnderscoreESW_SW_EEEEENS4_13SM90_TMA_LOADENS4_14ComposedLayoutINS4_7SwizzleILi1ELi4ELi3EEENS4_18smem_ptr_flag_bitsILi8EEENSQ_INS5_IJNSA_ILi8EEESH_EEENS5_IJSH_SB_EEEEEEEvNS4_8identityESZ_S19_vS1A_EENS_8epilogue10collective6detail29Sm90TmaWarpSpecializedAdapterINS1D_15DefaultEpilogueIaSJ_SJ_NS1C_6thread17LinearCombinationIaLi1EiiLNS1H_9ScaleType4KindE0ELNS_15FloatRoundStyleE2EaEENS1_15EpilogueDefaultEEEEEvvEEEEvNT_6ParamsE)
        /*0600*/ 	.short	0x0210
        /*0602*/ 	.short	0x0470


	//----- nvinfo : EIATTR_SW_WAR
	.align		4
.L_43:
        /*0604*/ 	.byte	0x04, 0x36
        /*0606*/ 	.short	(.L_45 - .L_44)
.L_44:
        /*0608*/ 	.word	0x00000008
.L_45:


//--------------------- .nv.callgraph             --------------------------
	.section	.nv.callgraph,"",@"SHT_CUDA_CALLGRAPH"
	.align	4
	.sectionentsize	8
	.align		4
        /*0000*/ 	.word	0x00000000
	.align		4
        /*0004*/ 	.word	0xffffffff
	.align		4
        /*0008*/ 	.word	index@(_ZN7cutlass13device_kernelINS_4gemm6kernel13GemmUniversalIN4cute5tupleIJiiiiEEENS1_10collective13CollectiveMmaINS1_34MainloopSm90TmaGmmaWarpSpecializedILi18ENS5_IJNS4_1CILi1EEESB_SB_EEENS1_35KernelTmaWarpSpecializedCooperativeEEENS5_IJNSA_ILi384EEENSA_ILi16EEENSA_ILi32EEEEEEaNS5_IJlSB_lEEEaSJ_NS4_8TiledMMAINS4_8MMA_AtomIJNS4_4SM904GMMA26MMA_64x16x32_S32S8S8_SS_TNEEEENS4_6LayoutINS5_IJNSA_ILi2EEESB_SB_EEENS5_IJSB_NSA_ILi0EEEST_EEEEENS5_IJNS4_10UnderscoreESW_SW_EEEEENS4_13SM90_TMA_LOADENS4_14ComposedLayoutINS4_7SwizzleILi1ELi4ELi3EEENS4_18smem_ptr_flag_bitsILi8EEENSQ_INS5_IJNSA_ILi8EEESH_EEENS5_IJSH_SB_EEEEEEEvNS4_8identityESZ_S19_vS1A_EENS_8epilogue10collective6detail29Sm90TmaWarpSpecializedAdapterINS1D_15DefaultEpilogueIaSJ_SJ_NS1C_6thread17LinearCombinationIaLi1EiiLNS1H_9ScaleType4KindE0ELNS_15FloatRoundStyleE2EaEENS1_15EpilogueDefaultEEEEEvvEEEEvNT_6ParamsE)
	.align		4
        /*000c*/ 	.word	index@(__assertfail)
	.align		4
        /*0010*/ 	.word	0x00000000
	.align		4
        /*0014*/ 	.word	0xfffffffe
	.align		4
        /*0018*/ 	.word	0x00000000
	.align		4
        /*001c*/ 	.word	0xfffffffd
	.align		4
        /*0020*/ 	.word	0x00000000
	.align		4
        /*0024*/ 	.word	0xfffffffc


//--------------------- .nv.constant4             --------------------------
	.section	.nv.constant4,"a",@progbits
	.align	8
	.align		8
.nv.constant4:
        /*0000*/ 	.dword	__assertfail
	.align		8
        /*0008*/ 	.dword	__unnamed_1
	.align		8
        /*0010*/ 	.dword	_ZN39_INTERNAL_a6cfec8c_4_k_cu_84435368_27754cuda3std3__45__cpo5beginE
	.align		8
        /*0018*/ 	.dword	_ZN39_INTERNAL_a6cfec8c_4_k_cu_84435368_27754cuda3std3__45__cpo3endE
	.align		8
        /*0020*/ 	.dword	_ZN39_INTERNAL_a6cfec8c_4_k_cu_84435368_27754cuda3std3__45__cpo6cbeginE
	.align		8
        /*0028*/ 	.dword	_ZN39_INTERNAL_a6cfec8c_4_k_cu_84435368_27754cuda3std3__45__cpo4cendE
	.align		8
        /*0030*/ 	.dword	_ZN39_INTERNAL_a6cfec8c_4_k_cu_84435368_27754cuda3std3__441_GLOBAL__N__a6cfec8c_4_k_cu_84435368_27756ignoreE
	.align		8
        /*0038*/ 	.dword	_ZN39_INTERNAL_a6cfec8c_4_k_cu_84435368_27754cuda3std3__419piecewise_constructE
	.align		8
        /*0040*/ 	.dword	_ZN39_INTERNAL_a6cfec8c_4_k_cu_84435368_27754cuda3std3__48in_placeE
	.align		8
        /*0048*/ 	.dword	_ZN39_INTERNAL_a6cfec8c_4_k_cu_84435368_27754cuda3std6ranges3__45__cpo4swapE
	.align		8
        /*0050*/ 	.dword	_ZN39_INTERNAL_a6cfec8c_4_k_cu_84435368_27754cuda3std6ranges3__45__cpo9iter_moveE
	.align		8
        /*0058*/ 	.dword	_ZN39_INTERNAL_a6cfec8c_4_k_cu_84435368_27754cute7productE
	.align		8
        /*0060*/ 	.dword	_ZN39_INTERNAL_a6cfec8c_4_k_cu_84435368_27754cute1_E
	.align		8
        /*0068*/ 	.dword	$str$22
	.align		8
        /*0070*/ 	.dword	$str$23


//--------------------- .text._ZN7cutlass13device_kernelINS_4gemm6kernel13GemmUniversalIN4cute5tupleIJiiiiEEENS1_10collective13CollectiveMmaINS1_34MainloopSm90TmaGmmaWarpSpecializedILi18ENS5_IJNS4_1CILi1EEESB_SB_EEENS1_35KernelTmaWarpSpecializedCooperativeEEENS5_IJNSA_ILi384EEENSA_ILi16EEENSA_ILi32EEEEEEaNS5_IJlSB_lEEEaSJ_NS4_8TiledMMAINS4_8MMA_AtomIJNS4_4SM904GMMA26MMA_64x16x32_S32S8S8_SS_TNEEEENS4_6LayoutINS5_IJNSA_ILi2EEESB_SB_EEENS5_IJSB_NSA_ILi0EEEST_EEEEENS5_IJNS4_10UnderscoreESW_SW_EEEEENS4_13SM90_TMA_LOADENS4_14ComposedLayoutINS4_7SwizzleILi1ELi4ELi3EEENS4_18smem_ptr_flag_bitsILi8EEENSQ_INS5_IJNSA_ILi8EEESH_EEENS5_IJSH_SB_EEEEEEEvNS4_8identityESZ_S19_vS1A_EENS_8epilogue10collective6detail29Sm90TmaWarpSpecializedAdapterINS1D_15DefaultEpilogueIaSJ_SJ_NS1C_6thread17LinearCombinationIaLi1EiiLNS1H_9ScaleType4KindE0ELNS_15FloatRoundStyleE2EaEENS1_15EpilogueDefaultEEEEEvvEEEEvNT_6ParamsE --------------------------
	.section	.text._ZN7cutlass13device_kernelINS_4gemm6kernel13GemmUniversalIN4cute5tupleIJiiiiEEENS1_10collective13CollectiveMmaINS1_34MainloopSm90TmaGmmaWarpSpecializedILi18ENS5_IJNS4_1CILi1EEESB_SB_EEENS1_35KernelTmaWarpSpecializedCooperativeEEENS5_IJNSA_ILi384EEENSA_ILi16EEENSA_ILi32EEEEEEaNS5_IJlSB_lEEEaSJ_NS4_8TiledMMAINS4_8MMA_AtomIJNS4_4SM904GMMA26MMA_64x16x32_S32S8S8_SS_TNEEEENS4_6LayoutINS5_IJNSA_ILi2EEESB_SB_EEENS5_IJSB_NSA_ILi0EEEST_EEEEENS5_IJNS4_10UnderscoreESW_SW_EEEEENS4_13SM90_TMA_LOADENS4_14ComposedLayoutINS4_7SwizzleILi1ELi4ELi3EEENS4_18smem_ptr_flag_bitsILi8EEENSQ_INS5_IJNSA_ILi8EEESH_EEENS5_IJSH_SB_EEEEEEEvNS4_8identityESZ_S19_vS1A_EENS_8epilogue10collective6detail29Sm90TmaWarpSpecializedAdapterINS1D_15DefaultEpilogueIaSJ_SJ_NS1C_6thread17LinearCombinationIaLi1EiiLNS1H_9ScaleType4KindE0ELNS_15FloatRoundStyleE2EaEENS1_15EpilogueDefaultEEEEEvvEEEEvNT_6ParamsE,"ax",@progbits
	.align	128
.text._ZN7cutlass13device_kernelINS_4gemm6kernel13GemmUniversalIN4cute5tupleIJiiiiEEENS1_10collective13CollectiveMmaINS1_34MainloopSm90TmaGmmaWarpSpecializedILi18ENS5_IJNS4_1CILi1EEESB_SB_EEENS1_35KernelTmaWarpSpecializedCooperativeEEENS5_IJNSA_ILi384EEENSA_ILi16EEENSA_ILi32EEEEEEaNS5_IJlSB_lEEEaSJ_NS4_8TiledMMAINS4_8MMA_AtomIJNS4_4SM904GMMA26MMA_64x16x32_S32S8S8_SS_TNEEEENS4_6LayoutINS5_IJNSA_ILi2EEESB_SB_EEENS5_IJSB_NSA_ILi0EEEST_EEEEENS5_IJNS4_10UnderscoreESW_SW_EEEEENS4_13SM90_TMA_LOADENS4_14ComposedLayoutINS4_7SwizzleILi1ELi4ELi3EEENS4_18smem_ptr_flag_bitsILi8EEENSQ_INS5_IJNSA_ILi8EEESH_EEENS5_IJSH_SB_EEEEEEEvNS4_8identityESZ_S19_vS1A_EENS_8epilogue10collective6detail29Sm90TmaWarpSpecializedAdapterINS1D_15DefaultEpilogueIaSJ_SJ_NS1C_6thread17LinearCombinationIaLi1EiiLNS1H_9ScaleType4KindE0ELNS_15FloatRoundStyleE2EaEENS1_15EpilogueDefaultEEEEEvvEEEEvNT_6ParamsE:
        .type           _ZN7cutlass13device_kernelINS_4gemm6kernel13GemmUniversalIN4cute5tupleIJiiiiEEENS1_10collective13CollectiveMmaINS1_34MainloopSm90TmaGmmaWarpSpecializedILi18ENS5_IJNS4_1CILi1EEESB_SB_EEENS1_35KernelTmaWarpSpecializedCooperativeEEENS5_IJNSA_ILi384EEENSA_ILi16EEENSA_ILi32EEEEEEaNS5_IJlSB_lEEEaSJ_NS4_8TiledMMAINS4_8MMA_AtomIJNS4_4SM904GMMA26MMA_64x16x32_S32S8S8_SS_TNEEEENS4_6LayoutINS5_IJNSA_ILi2EEESB_SB_EEENS5_IJSB_NSA_ILi0EEEST_EEEEENS5_IJNS4_10UnderscoreESW_SW_EEEEENS4_13SM90_TMA_LOADENS4_14ComposedLayoutINS4_7SwizzleILi1ELi4ELi3EEENS4_18smem_ptr_flag_bitsILi8EEENSQ_INS5_IJNSA_ILi8EEESH_EEENS5_IJSH_SB_EEEEEEEvNS4_8identityESZ_S19_vS1A_EENS_8epilogue10collective6detail29Sm90TmaWarpSpecializedAdapterINS1D_15DefaultEpilogueIaSJ_SJ_NS1C_6thread17LinearCombinationIaLi1EiiLNS1H_9ScaleType4KindE0ELNS_15FloatRoundStyleE2EaEENS1_15EpilogueDefaultEEEEEvvEEEEvNT_6ParamsE,@function
        .size           _ZN7cutlass13device_kernelINS_4gemm6kernel13GemmUniversalIN4cute5tupleIJiiiiEEENS1_10collective13CollectiveMmaINS1_34MainloopSm90TmaGmmaWarpSpecializedILi18ENS5_IJNS4_1CILi1EEESB_SB_EEENS1_35KernelTmaWarpSpecializedCooperativeEEENS5_IJNSA_ILi384EEENSA_ILi16EEENSA_ILi32EEEEEEaNS5_IJlSB_lEEEaSJ_NS4_8TiledMMAINS4_8MMA_AtomIJNS4_4SM904GMMA26MMA_64x16x32_S32S8S8_SS_TNEEEENS4_6LayoutINS5_IJNSA_ILi2EEESB_SB_EEENS5_IJSB_NSA_ILi0EEEST_EEEEENS5_IJNS4_10UnderscoreESW_SW_EEEEENS4_13SM90_TMA_LOADENS4_14ComposedLayoutINS4_7SwizzleILi1ELi4ELi3EEENS4_18smem_ptr_flag_bitsILi8EEENSQ_INS5_IJNSA_ILi8EEESH_EEENS5_IJSH_SB_EEEEEEEvNS4_8identityESZ_S19_vS1A_EENS_8epilogue10collective6detail29Sm90TmaWarpSpecializedAdapterINS1D_15DefaultEpilogueIaSJ_SJ_NS1C_6thread17LinearCombinationIaLi1EiiLNS1H_9ScaleType4KindE0ELNS_15FloatRoundStyleE2EaEENS1_15EpilogueDefaultEEEEEvvEEEEvNT_6ParamsE,(.L_x_131 - _ZN7cutlass13device_kernelINS_4gemm6kernel13GemmUniversalIN4cute5tupleIJiiiiEEENS1_10collective13CollectiveMmaINS1_34MainloopSm90TmaGmmaWarpSpecializedILi18ENS5_IJNS4_1CILi1EEESB_SB_EEENS1_35KernelTmaWarpSpecializedCooperativeEEENS5_IJNSA_ILi384EEENSA_ILi16EEENSA_ILi32EEEEEEaNS5_IJlSB_lEEEaSJ_NS4_8TiledMMAINS4_8MMA_AtomIJNS4_4SM904GMMA26MMA_64x16x32_S32S8S8_SS_TNEEEENS4_6LayoutINS5_IJNSA_ILi2EEESB_SB_EEENS5_IJSB_NSA_ILi0EEEST_EEEEENS5_IJNS4_10UnderscoreESW_SW_EEEEENS4_13SM90_TMA_LOADENS4_14ComposedLayoutINS4_7SwizzleILi1ELi4ELi3EEENS4_18smem_ptr_flag_bitsILi8EEENSQ_INS5_IJNSA_ILi8EEESH_EEENS5_IJSH_SB_EEEEEEEvNS4_8identityESZ_S19_vS1A_EENS_8epilogue10collective6detail29Sm90TmaWarpSpecializedAdapterINS1D_15DefaultEpilogueIaSJ_SJ_NS1C_6thread17LinearCombinationIaLi1EiiLNS1H_9ScaleType4KindE0ELNS_15FloatRoundStyleE2EaEENS1_15EpilogueDefaultEEEEEvvEEEEvNT_6ParamsE)
        .other          _ZN7cutlass13device_kernelINS_4gemm6kernel13GemmUniversalIN4cute5tupleIJiiiiEEENS1_10collective13CollectiveMmaINS1_34MainloopSm90TmaGmmaWarpSpecializedILi18ENS5_IJNS4_1CILi1EEESB_SB_EEENS1_35KernelTmaWarpSpecializedCooperativeEEENS5_IJNSA_ILi384EEENSA_ILi16EEENSA_ILi32EEEEEEaNS5_IJlSB_lEEEaSJ_NS4_8TiledMMAINS4_8MMA_AtomIJNS4_4SM904GMMA26MMA_64x16x32_S32S8S8_SS_TNEEEENS4_6LayoutINS5_IJNSA_ILi2EEESB_SB_EEENS5_IJSB_NSA_ILi0EEEST_EEEEENS5_IJNS4_10UnderscoreESW_SW_EEEEENS4_13SM90_TMA_LOADENS4_14ComposedLayoutINS4_7SwizzleILi1ELi4ELi3EEENS4_18smem_ptr_flag_bitsILi8EEENSQ_INS5_IJNSA_ILi8EEESH_EEENS5_IJSH_SB_EEEEEEEvNS4_8identityESZ_S19_vS1A_EENS_8epilogue10collective6detail29Sm90TmaWarpSpecializedAdapterINS1D_15DefaultEpilogueIaSJ_SJ_NS1C_6thread17LinearCombinationIaLi1EiiLNS1H_9ScaleType4KindE0ELNS_15FloatRoundStyleE2EaEENS1_15EpilogueDefaultEEEEEvvEEEEvNT_6ParamsE,@"STO_CUDA_ENTRY STV_DEFAULT"
_ZN7cutlass13device_kernelINS_4gemm6kernel13GemmUniversalIN4cute5tupleIJiiiiEEENS1_10collective13CollectiveMmaINS1_34MainloopSm90TmaGmmaWarpSpecializedILi18ENS5_IJNS4_1CILi1EEESB_SB_EEENS1_35KernelTmaWarpSpecializedCooperativeEEENS5_IJNSA_ILi384EEENSA_ILi16EEENSA_ILi32EEEEEEaNS5_IJlSB_lEEEaSJ_NS4_8TiledMMAINS4_8MMA_AtomIJNS4_4SM904GMMA26MMA_64x16x32_S32S8S8_SS_TNEEEENS4_6LayoutINS5_IJNSA_ILi2EEESB_SB_EEENS5_IJSB_NSA_ILi0EEEST_EEEEENS5_IJNS4_10UnderscoreESW_SW_EEEEENS4_13SM90_TMA_LOADENS4_14ComposedLayoutINS4_7SwizzleILi1ELi4ELi3EEENS4_18smem_ptr_flag_bitsILi8EEENSQ_INS5_IJNSA_ILi8EEESH_EEENS5_IJSH_SB_EEEEEEEvNS4_8identityESZ_S19_vS1A_EENS_8epilogue10collective6detail29Sm90TmaWarpSpecializedAdapterINS1D_15DefaultEpilogueIaSJ_SJ_NS1C_6thread17LinearCombinationIaLi1EiiLNS1H_9ScaleType4KindE0ELNS_15FloatRoundStyleE2EaEENS1_15EpilogueDefaultEEEEEvvEEEEvNT_6ParamsE:
[----:B------:R-:W0:Y:S01]  /*0000*/  LDC R1, c[0x0][0x28] ;  /* 0x00000a00ff017b82 */ /* 0x000e220000000800 */
[----:B------:R-:W1:Y:S01]  /*0010*/  S2R R18, SR_TID.X ;  /* 0x0000000000127919 */ /* 0x000e620000002100 */
[----:B------:R-:W-:Y:S01]  /*0020*/  ELECT P0, URZ, PT ;  /* 0x00000000003f782f */ /* 0x000fe20003800000 */
[----:B------:R-:W-:Y:S01]  /*0030*/  BSSY B0, `(.L_x_0) ;  /* 0x000000f000007945 */ /* 0x000fe20003800000 */
[--C-:B-1----:R-:W-:Y:S02]  /*0040*/  SHF.R.U32.HI R0, RZ, 0x5, R18.reuse ;  /* 0x00000005ff007819 */ /* 0x102fe40000011612 */
[----:B------:R-:W-:-:S03]  /*0050*/  SHF.R.U32.HI R2, RZ, 0x7, R18 ;  /* 0x00000007ff027819 */ /* 0x000fc60000011612 */
[----:B------:R-:W1:Y:S04]  /*0060*/  SHFL.IDX PT, R5, R0, RZ, 0x1f ;  /* 0x00001fff00057589 */ /* 0x000e6800000e0000 */
[----:B------:R2:W3:Y:S01]  /*0070*/  SHFL.IDX PT, R8, R2, RZ, 0x1f ;  /* 0x00001fff02087589 */ /* 0x0004e200000e0000 */
[----:B-1----:R-:W-:-:S13]  /*0080*/  ISETP.NE.OR P0, PT, R5, RZ, !P0 ;  /* 0x000000ff0500720c */ /* 0x002fda0004705670 */
[----:B0-23--:R-:W-:Y:S05]  /*0090*/  @P0 BRA `(.L_x_1) ;  /* 0x0000000000200947 */ /* 0x00dfea0003800000 */
[----:B------:R-:W-:Y:S02]  /*00a0*/  ULDC.64 UR4, c[0x0][0x198] ;  /* 0x0000660000047ab9 */ /* 0x000fe40000000a00 */
[----:B------:R-:W-:Y:S02]  /*00b0*/  UIADD3 UR6, UP0, UR4, 0xf0, URZ ;  /* 0x000000f004067890 */ /* 0x000fe4000ff1e03f */
[----:B------:R-:W-:Y:S02]  /*00c0*/  UIADD3 UR4, UP1, UR4, 0x1f0, URZ ;  /* 0x000001f004047890 */ /* 0x000fe4000ff3e03f */
[----:B------:R-:W-:Y:S02]  /*00d0*/  UIADD3.X UR7, URZ, UR5, URZ, UP0, !UPT ;  /* 0x000000053f077290 */ /* 0x000fe400087fe43f */
[----:B------:R-:W-:-:S07]  /*00e0*/  UIADD3.X UR5, URZ, UR5, URZ, UP1, !UPT ;  /* 0x000000053f057290 */ /* 0x000fce0008ffe43f */
[----:B------:R0:W-:Y:S02]  /*00f0*/  UTMACCTL.PF [UR6] ;  /* 0x00000000060079b9 */ /* 0x0001e40008040000 */
[----:B------:R0:W-:Y:S02]  /*0100*/  UTMACCTL.PF [UR4] ;  /* 0x00000000040079b9 */ /* 0x0001e40008040000 */
[----:B0-----:R-:W-:Y:S01]  /*0110*/  NOP ;  /* 0x0000000000007918 */ /* 0x001fe20000000000 */
.L_x_1:
[----:B------:R-:W-:Y:S05]  /*0120*/  BSYNC B0 ;  /* 0x0000000000007941 */ /* 0x000fea0003800000 */
.L_x_0:
[----:B------:R-:W0:Y:S02]  /*0130*/  SHFL.IDX PT, R2, R0, RZ, 0x1f ;  /* 0x00001fff00027589 */ /* 0x000e2400000e0000 */
[----:B0-----:R-:W-:-:S13]  /*0140*/  ISETP.NE.AND P0, PT, R2, RZ, PT ;  /* 0x000000ff0200720c */ /* 0x001fda0003f05270 */
[----:B------:R-:W-:Y:S05]  /*0150*/  @P0 BRA `(.L_x_2) ;  /* 0x0000000000d40947 */ /* 0x000fea0003800000 */
[----:B------:R-:W-:Y:S01]  /*0160*/  ELECT P0, URZ, PT ;  /* 0x00000000003f782f */ /* 0x000fe20003800000 */
[----:B------:R-:W-:-:S12]  /*0170*/  BSSY B0, `(.L_x_2) ;  /* 0x0000033000007945 */ /* 0x000fd80003800000 */
[----:B------:R-:W-:Y:S05]  /*0180*/  @!P0 BRA `(.L_x_3) ;  /* 0x0000000000c48947 */ /* 0x000fea0003800000 */
[----:B------:R-:W0:Y:S01]  /*0190*/  S2UR UR8, SR_CgaCtaId ;  /* 0x00000000000879c3 */ /* 0x000e220000008800 */
[----:B------:R-:W-:Y:S01]  /*01a0*/  UMOV UR4, 0x400 ;  /* 0x0000040000047882 */ /* 0x000fe20000000000 */
[----:B------:R-:W-:Y:S01]  /*01b0*/  UMOV UR5, 0x1 ;  /* 0x0000000100057882 */ /* 0x000fe20000000000 */
[----:B------:R-:W-:Y:S02]  /*01c0*/  UMOV UR6, 0x100 ;  /* 0x0000010000067882 */ /* 0x000fe40000000000 */
[----:B------:R-:W-:-:S04]  /*01d0*/  UIADD3 UR6, -UR6, 0x100000, URZ ;  /* 0x0010000006067890 */ /* 0x000fc8000fffe13f */
[----:B------:R-:W-:Y:S02]  /*01e0*/  USHF.L.U32 UR7, UR6, 0xb, URZ ;  /* 0x0000000b06077899 */ /* 0x000fe4000800063f */
[----:B------:R-:W-:Y:S02]  /*01f0*/  USHF.L.U32 UR6, UR6, 0x1, URZ ;  /* 0x0000000106067899 */ /* 0x000fe4000800063f */
[----:B0-----:R-:W-:Y:S02]  /*0200*/  ULEA UR8, UR8, UR4, 0x18 ;  /* 0x0000000408087291 */ /* 0x001fe4000f8ec03f */
[----:B------:R-:W-:-:S04]  /*0210*/  UIADD3 UR4, -UR5, 0x100000, URZ ;  /* 0x0010000005047890 */ /* 0x000fc8000fffe13f */
[----:B------:R-:W-:Y:S02]  /*0220*/  USHF.L.U32 UR5, UR4, 0xb, URZ ;  /* 0x0000000b04057899 */ /* 0x000fe4000800063f */
[----:B------:R-:W-:Y:S01]  /*0230*/  USHF.L.U32 UR4, UR4, 0x1, URZ ;  /* 0x0000000104047899 */ /* 0x000fe2000800063f */
[----:B------:R-:W0:Y:S11]  /*0240*/  FENCE.VIEW.ASYNC.S ;  /* 0x00000000000073c6 */ /* 0x000e360000000000 */
[----:B0-----:R0:W1:Y:S01]  /*0250*/  SYNCS.EXCH.64 URZ, [UR8], UR4 ;  /* 0x00000004083f75b2 */ /* 0x0010620008000100 */
[----:B------:R0:W2:Y:S01]  /*0260*/  SYNCS.EXCH.64 URZ, [UR8+0x90], UR6 ;  /* 0x00009006083f75b2 */ /* 0x0000a20008000100 */
[----:B------:R0:W3:Y:S01]  /*0270*/  SYNCS.EXCH.64 URZ, [UR8+0x8], UR4 ;  /* 0x00000804083f75b2 */ /* 0x0000e20008000100 */
[----:B------:R0:W4:Y:S01]  /*0280*/  SYNCS.EXCH.64 URZ, [UR8+0x98], UR6 ;  /* 0x00009806083f75b2 */ /* 0x0001220008000100 */
[----:B------:R0:W0:Y:S01]  /*0290*/  SYNCS.EXCH.64 URZ, [UR8+0x10], UR4 ;  /* 0x00001004083f75b2 */ /* 0x0000220008000100 */
        /* <DEDUP_REMOVED lines=31> */
[----:B-1234-:R-:W-:Y:S01]  /*0490*/  NOP ;  /* 0x0000000000007918 */ /* 0x01efe20000000000 */
.L_x_3:
[----:B0-----:R-:W-:Y:S05]  /*04a0*/  BSYNC B0 ;  /* 0x0000000000007941 */ /* 0x001fea0003800000 */
.L_x_2:
[----:B------:R-:W0:Y:S01]  /*04b0*/  SHFL.IDX PT, R0, R0, RZ, 0x1f ;  /* 0x00001fff00007589 */ /* 0x000e2200000e0000 */
[----:B------:R-:W-:Y:S01]  /*04c0*/  ELECT P0, URZ, PT ;  /* 0x00000000003f782f */ /* 0x000fe20003800000 */
[----:B------:R-:W1:Y:S01]  /*04d0*/  LDC R2, c[0x0][0x65c] ;  /* 0x00019700ff027b82 */ /* 0x000e620000000800 */
[----:B------:R-:W-:Y:S01]  /*04e0*/  SHF.R.S32.HI R6, RZ, 0x1f, R5 ;  /* 0x0000001fff067819 */ /* 0x000fe20000011405 */
[----:B------:R-:W2:Y:S01]  /*04f0*/  S2R R3, SR_CTAID.Y ;  /* 0x0000000000037919 */ /* 0x000ea20000002600 */
[----:B------:R-:W-:Y:S01]  /*0500*/  UMOV UR4, 0x20 ;  /* 0x0000002000047882 */ /* 0x000fe20000000000 */
[----:B------:R-:W-:Y:S01]  /*0510*/  ISETP.NE.AND P2, PT, R8, RZ, PT ;  /* 0x000000ff0800720c */ /* 0x000fe20003f45270 */
[----:B------:R-:W-:Y:S01]  /*0520*/  NOP ;  /* 0x0000000000007918 */ /* 0x000fe20000000000 */
[----:B------:R-:W3:Y:S01]  /*0530*/  S2R R4, SR_CTAID.X ;  /* 0x0000000000047919 */ /* 0x000ee20000002500 */
[----:B------:R-:W-:Y:S01]  /*0540*/  LEA.HI R6, R6, R5, RZ, 0x2 ;  /* 0x0000000506067211 */ /* 0x000fe200078f10ff */
[----:B------:R-:W-:Y:S01]  /*0550*/  NOP ;  /* 0x0000000000007918 */ /* 0x000fe20000000000 */
[----:B0-----:R-:W-:-:S02]  /*0560*/  ISETP.NE.OR P0, PT, R0, RZ, !P0 ;  /* 0x000000ff0000720c */ /* 0x001fc40004705670 */
[----:B-1----:R-:W-:-:S04]  /*0570*/  ISETP.NE.AND P3, PT, R2, 0x1, PT ;  /* 0x000000010200780c */ /* 0x002fc80003f65270 */
[----:B------:R-:W-:Y:S02]  /*0580*/  P2R R0, PR, RZ, 0x8 ;  /* 0x00000008ff007803 */ /* 0x000fe40000000000 */
[----:B------:R-:W-:-:S05]  /*0590*/  LOP3.LUT R0, R6, 0xfffffffc, RZ, 0xc0, !PT ;  /* 0xfffffffc06007812 */ /* 0x000fca00078ec0ff */
[----:B------:R-:W-:Y:S01]  /*05a0*/  VOTEU.ALL UP0, P0 ;  /* 0x00000000003f7886 */ /* 0x000fe20000000000 */
[----:B------:R-:W-:Y:S01]  /*05b0*/  IMAD.IADD R0, R5, 0x1, -R0 ;  /* 0x0000000105007824 */ /* 0x000fe200078e0a00 */
[----:B------:R-:W3:Y:S01]  /*05c0*/  @P3 LDC R17, c[0x0][0x10] ;  /* 0x00000400ff113b82 */ /* 0x000ee20000000800 */
[----:B------:R-:W-:Y:S01]  /*05d0*/  VOTEU.ALL UP1, P0 ;  /* 0x00000000003f7886 */ /* 0x000fe20000020000 */
[----:B--2---:R-:W-:Y:S01]  /*05e0*/  @P3 IMAD.MOV.U32 R6, RZ, RZ, R3 ;  /* 0x000000ffff063224 */ /* 0x004fe200078e0003 */
[----:B------:R-:W-:Y:S01]  /*05f0*/  @!UP0 UMOV UR6, 0x400 ;  /* 0x0000040000068882 */ /* 0x000fe20000000000 */
[----:B------:R-:W-:-:S04]  /*0600*/  @!UP0 UIADD3 UR4, -UR4, 0x100000, URZ ;  /* 0x0010000004048890 */ /* 0x000fc8000fffe13f */
[----:B------:R-:W-:Y:S02]  /*0610*/  @!UP0 USHF.L.U32 UR5, UR4, 0xb, URZ ;  /* 0x0000000b04058899 */ /* 0x000fe4000800063f */
[----:B------:R-:W-:Y:S01]  /*0620*/  @!UP0 USHF.L.U32 UR4, UR4, 0x1, URZ ;  /* 0x0000000104048899 */ /* 0x000fe2000800063f */
[----:B------:R-:W-:Y:S02]  /*0630*/  @P3 IMAD.MOV.U32 R7, RZ, RZ, RZ ;  /* 0x000000ffff073224 */ /* 0x000fe400078e00ff */
[----:B------:R-:W-:Y:S01]  /*0640*/  IMAD.MOV.U32 R5, RZ, RZ, RZ ;  /* 0x000000ffff057224 */ /* 0x000fe200078e00ff */
[----:B------:R-:W0:Y:S01]  /*0650*/  @!UP0 S2UR UR7, SR_CgaCtaId ;  /* 0x00000000000789c3 */ /* 0x000e220000008800 */
[----:B------:R-:W-:-:S07]  /*0660*/  @P3 IMAD.MOV.U32 R11, RZ, RZ, RZ ;  /* 0x000000ffff0b3224 */ /* 0x000fce00078e00ff */
[----:B------:R-:W1:Y:S01]  /*0670*/  @!P3 LDC R9, c[0x0][0xc] ;  /* 0x00000300ff09bb82 */ /* 0x000e620000000800 */
[----:B---3--:R-:W-:-:S04]  /*0680*/  @P3 IMAD.WIDE.U32 R16, R4, R17, R6 ;  /* 0x0000001104103225 */ /* 0x008fc800078e0006 */
[----:B------:R-:W-:Y:S01]  /*0690*/  @P3 IMAD.IADD R17, R17, 0x1, R11 ;  /* 0x0000000111113824 */ /* 0x000fe200078e020b */
[----:B0-----:R-:W-:Y:S01]  /*06a0*/  @!UP0 ULEA UR6, UR7, UR6, 0x18 ;  /* 0x0000000607068291 */ /* 0x001fe2000f8ec03f */
[----:B------:R-:W-:Y:S01]  /*06b0*/  VOTEU.ALL UP0, P0 ;  /* 0x00000000003f7886 */ /* 0x000fe20000000000 */
[----:B------:R-:W-:-:S04]  /*06c0*/  ISETP.NE.AND P0, PT, R0, 0x3, PT ;  /* 0x000000030000780c */ /* 0x000fc80003f05270 */
[----:B------:R-:W-:Y:S01]  /*06d0*/  ISETP.EQ.OR P0, PT, R0, RZ, !P0 ;  /* 0x000000ff0000720c */ /* 0x000fe20004702670 */
[----:B-1----:R-:W-:-:S03]  /*06e0*/  @!P3 IMAD.WIDE.U32 R6, R9, R3, R4 ;  /* 0x000000030906b225 */ /* 0x002fc600078e0004 */
[C---:B------:R-:W-:Y:S01]  /*06f0*/  ISETP.EQ.AND P0, PT, R8.reuse, RZ, P0 ;  /* 0x000000ff0800720c */ /* 0x040fe20000702270 */
[----:B------:R-:W-:Y:S01]  /*0700*/  VIADD R8, R8, 0xffffffff ;  /* 0xffffffff08087836 */ /* 0x000fe20000000000 */
[----:B------:R-:W0:Y:S02]  /*0710*/  FENCE.VIEW.ASYNC.S ;  /* 0x00000000000073c6 */ /* 0x000e240000000000 */
[----:B0-----:R0:W1:Y:S01]  /*0720*/  @!UP0 SYNCS.EXCH.64 URZ, [UR6+0x130], UR4 ;  /* 0x00013004063f85b2 */ /* 0x0010620008000100 */
[----:B------:R-:W-:Y:S01]  /*0730*/  @!P3 IMAD.MOV.U32 R16, RZ, RZ, R6 ;  /* 0x000000ffff10b224 */ /* 0x000fe200078e0006 */
[----:B------:R-:W-:Y:S01]  /*0740*/  SEL R19, RZ, 0x1, !P0 ;  /* 0x00000001ff137807 */ /* 0x000fe20004000000 */
[----:B------:R-:W-:Y:S01]  /*0750*/  @!P3 IMAD.MOV.U32 R17, RZ, RZ, R7 ;  /* 0x000000ffff11b224 */ /* 0x000fe200078e0007 */
[----:B------:R-:W-:-:S04]  /*0760*/  ISETP.GE.U32.AND P1, PT, R8, 0x2, PT ;  /* 0x000000020800780c */ /* 0x000fc80003f26070 */
[----:B------:R-:W-:Y:S01]  /*0770*/  SEL R19, R19, 0x2, P1 ;  /* 0x0000000213137807 */ /* 0x000fe20000800000 */
[----:B------:R0:W1:Y:S01]  /*0780*/  @!UP1 SYNCS.EXCH.64 URZ, [UR6+0x138], UR4 ;  /* 0x00013804063f95b2 */ /* 0x0000620008000100 */
[----:B------:R-:W-:Y:S01]  /*0790*/  NOP ;  /* 0x0000000000007918 */ /* 0x000fe20000000000 */
[----:B-1----:R-:W-:Y:S06]  /*07a0*/  BAR.SYNC.DEFER_BLOCKING 0x0 ;  /* 0x0000000000007b1d */ /* 0x002fec0000010000 */
[----:B------:R-:W-:Y:S05]  /*07b0*/  @!P2 BRA `(.L_x_4) ;  /* 0x0000003400e8a947 */ /* 0x000fea0003800000 */
[----:B------:R-:W-:-:S13]  /*07c0*/  ISETP.GT.U32.AND P0, PT, R8, 0x1, PT ;  /* 0x000000010800780c */ /* 0x000fda0003f04070 */
[----:B0-----:R-:W-:Y:S05]  /*07d0*/  @P0 EXIT ;  /* 0x000000000000094d */ /* 0x001fea0003800000 */
[----:B------:R-:W-:Y:S01]  /*07e0*/  ULDC.64 UR4, c[0x0][0x650] ;  /* 0x0001940000047ab9 */ /* 0x000fe20000000a00 */
[----:B------:R-:W-:Y:S01]  /*07f0*/  PRMT R0, RZ, 0x7610, R0 ;  /* 0x00007610ff007816 */ /* 0x000fe20000000000 */
[----:B------:R-:W-:Y:S01]  /*0800*/  IMAD.MOV.U32 R52, RZ, RZ, -0x1 ;  /* 0xffffffffff347424 */ /* 0x000fe200078e00ff */
[----:B------:R-:W-:Y:S01]  /*0810*/  ISETP.GE.U32.AND P0, PT, R16, UR4, PT ;  /* 0x0000000410007c0c */ /* 0x000fe2000bf06070 */
[----:B------:R-:W-:Y:S02]  /*0820*/  IMAD.MOV.U32 R49, RZ, RZ, -0x1 ;  /* 0xffffffffff317424 */ /* 0x000fe400078e00ff */
[----:B------:R-:W-:Y:S01]  /*0830*/  IMAD.MOV.U32 R51, RZ, RZ, -0x1 ;  /* 0xffffffffff337424 */ /* 0x000fe200078e00ff */
[----:B------:R-:W-:-:S13]  /*0840*/  ISETP.GE.U32.AND.EX P0, PT, R17, UR5, PT, P0 ;  /* 0x0000000511007c0c */ /* 0x000fda000bf06100 */
[----:B------:R-:W-:Y:S05]  /*0850*/  @P0 BRA `(.L_x_5) ;  /* 0x0000000400540947 */ /* 0x000fea0003800000 */
[----:B------:R-:W0:Y:S01]  /*0860*/  LDC.64 R14, c[0x0][0x628] ;  /* 0x00018a00ff0e7b82 */ /* 0x000e220000000a00 */
[----:B------:R-:W-:Y:S02]  /*0870*/  IMAD.MOV.U32 R6, RZ, RZ, R16 ;  /* 0x000000ffff067224 */ /* 0x000fe400078e0010 */
[----:B------:R-:W-:-:S05]  /*0880*/  IMAD.MOV.U32 R7, RZ, RZ, R17 ;  /* 0x000000ffff077224 */ /* 0x000fca00078e0011 */
[----:B------:R-:W1:Y:S08]  /*0890*/  LDC R0, c[0x0][0x630] ;  /* 0x00018c00ff007b82 */ /* 0x000e700000000800 */
[----:B------:R-:W2:Y:S01]  /*08a0*/  LDC.64 R20, c[0x0][0x620] ;  /* 0x00018800ff147b82 */ /* 0x000ea20000000a00 */
[----:B0-----:R-:W-:-:S04]  /*08b0*/  ISETP.NE.U32.AND P0, PT, R14, RZ, PT ;  /* 0x000000ff0e00720c */ /* 0x001fc80003f05070 */
[----:B------:R-:W-:-:S13]  /*08c0*/  ISETP.NE.AND.EX P0, PT, R15, RZ, PT, P0 ;  /* 0x000000ff0f00720c */ /* 0x000fda0003f05300 */
[----:B-12---:R-:W-:Y:S05]  /*08d0*/  @!P0 BRA `(.L_x_6) ;  /* 0x0000000000288947 */ /* 0x006fea0003800000 */
[----:B------:R-:W0:Y:S02]  /*08e0*/  LDC R11, c[0x0][0x634] ;  /* 0x00018d00ff0b7b82 */ /* 0x000e240000000800 */
[----:B0-----:R-:W-:-:S05]  /*08f0*/  IADD3 R11, P0, R16, R11, RZ ;  /* 0x0000000b100b7210 */ /* 0x001fca0007f1e0ff */
[----:B------:R-:W-:-:S04]  /*0900*/  IMAD.X R13, RZ, RZ, R17, P0 ;  /* 0x000000ffff0d7224 */ /* 0x000fc800000e0611 */
[----:B------:R-:W-:-:S04]  /*0910*/  IMAD.WIDE.U32 R6, R13, R14, RZ ;  /* 0x0000000e0d067225 */ /* 0x000fc800078e00ff */
[----:B------:R-:W-:-:S04]  /*0920*/  IMAD.WIDE.U32 R8, P0, R11, R15, R6 ;  /* 0x0000000f0b087225 */ /* 0x000fc80007800006 */
[----:B------:R-:W-:-:S04]  /*0930*/  IMAD.WIDE.U32 R6, R11, R14, RZ ;  /* 0x0000000e0b067225 */ /* 0x000fc800078e00ff */
[----:B------:R-:W-:Y:S01]  /*0940*/  IMAD.X R11, RZ, RZ, RZ, P0 ;  /* 0x000000ffff0b7224 */ /* 0x000fe200000e06ff */
[----:B------:R-:W-:Y:S01]  /*0950*/  IADD3 RZ, P0, R7, R8, RZ ;  /* 0x0000000807ff7210 */ /* 0x000fe20007f1e0ff */
[----:B------:R-:W-:-:S04]  /*0960*/  IMAD.MOV.U32 R10, RZ, RZ, R9 ;  /* 0x000000ffff0a7224 */ /* 0x000fc800078e0009 */
[----:B------:R-:W-:-:S08]  /*0970*/  IMAD.WIDE.U32.X R6, R13, R15, R10, P0 ;  /* 0x0000000f0d067225 */ /* 0x000fd000000e040a */
.L_x_6:
[-CC-:B------:R-:W-:Y:S01]  /*0980*/  SHF.R.U64 R51, R6, R0.reuse, R7.reuse ;  /* 0x0000000006337219 */ /* 0x180fe20000001207 */
[----:B------:R-:W0:Y:S01]  /*0990*/  LDC R10, c[0x0][0x618] ;  /* 0x00018600ff0a7b82 */ /* 0x000e220000000800 */
[----:B------:R-:W-:Y:S01]  /*09a0*/  SHF.R.U32.HI R5, RZ, R0, R7 ;  /* 0x00000000ff057219 */ /* 0x000fe20000011607 */
[----:B------:R-:W-:Y:S01]  /*09b0*/  ULDC UR4, c[0x0][0x150] ;  /* 0x0000540000047ab9 */ /* 0x000fe20000000800 */
[----:B------:R-:W-:Y:S02]  /*09c0*/  IADD3 R9, P0, RZ, -R51, RZ ;  /* 0x80000033ff097210 */ /* 0x000fe40007f1e0ff */
[----:B------:R-:W-:-:S03]  /*09d0*/  I2FP.F32.U32 R0, R4 ;  /* 0x0000000400007245 */ /* 0x000fc60000201000 */
[----:B------:R-:W1:Y:S01]  /*09e0*/  LDC.64 R26, c[0x0][0x640] ;  /* 0x00019000ff1a7b82 */ /* 0x000e620000000a00 */
[----:B------:R-:W-:Y:S02]  /*09f0*/  IMAD.X R11, RZ, RZ, ~R5, P0 ;  /* 0x000000ffff0b7224 */ /* 0x000fe400000e0e05 */
[----:B------:R-:W-:Y:S01]  /*0a00*/  FMUL R0, R0, UR4 ;  /* 0x0000000400007c20 */ /* 0x000fe20008400000 */
[----:B------:R-:W-:Y:S01]  /*0a10*/  IMAD.WIDE.U32 R6, R9, R20, R16 ;  /* 0x0000001409067225 */ /* 0x000fe200078e0010 */
[----:B------:R-:W-:-:S03]  /*0a20*/  ULDC UR4, c[0x0][0x154] ;  /* 0x0000550000047ab9 */ /* 0x000fc60000000800 */
[----:B------:R-:W-:Y:S01]  /*0a30*/  IMAD R8, R11, R20, RZ ;  /* 0x000000140b087224 */ /* 0x000fe200078e02ff */
[----:B------:R-:W2:Y:S01]  /*0a40*/  LDC R5, c[0x0][0x144] ;  /* 0x00005100ff057b82 */ /* 0x000ea20000000800 */
[----:B------:R-:W3:Y:S02]  /*0a50*/  F2I.U32.TRUNC.NTZ R0, R0 ;  /* 0x0000000000007305 */ /* 0x000ee4000020f000 */
[----:B------:R-:W-:-:S04]  /*0a60*/  IMAD R9, R9, R21, R8 ;  /* 0x0000001509097224 */ /* 0x000fc800078e0208 */
[----:B------:R-:W-:Y:S01]  /*0a70*/  IMAD.IADD R7, R7, 0x1, R9 ;  /* 0x0000000107077824 */ /* 0x000fe200078e0209 */
[----:B------:R-:W4:Y:S01]  /*0a80*/  LDC R12, c[0x0][0x608] ;  /* 0x00018200ff0c7b82 */ /* 0x000f220000000800 */
[----:B------:R-:W-:-:S03]  /*0a90*/  IMAD.MOV.U32 R9, RZ, RZ, -0x1 ;  /* 0xffffffffff097424 */ /* 0x000fc600078e00ff */
[-CC-:B0-----:R-:W-:Y:S02]  /*0aa0*/  SHF.R.U64 R20, R6, R10.reuse, R7.reuse ;  /* 0x0000000a06147219 */ /* 0x181fe40000001207 */
[----:B------:R-:W-:Y:S02]  /*0ab0*/  I2FP.F32.U32 R6, R3 ;  /* 0x0000000300067245 */ /* 0x000fe40000201000 */
[----:B------:R-:W0:Y:S01]  /*0ac0*/  LDC R24, c[0x0][0x658] ;  /* 0x00019600ff187b82 */ /* 0x000e220000000800 */
[----:B-1----:R-:W-:Y:S01]  /*0ad0*/  ISETP.NE.U32.AND P0, PT, R26, RZ, PT ;  /* 0x000000ff1a00720c */ /* 0x002fe20003f05070 */
[----:B---3--:R-:W-:Y:S01]  /*0ae0*/  IMAD.MOV R8, RZ, RZ, -R0 ;  /* 0x000000ffff087224 */ /* 0x008fe200078e0a00 */
[----:B------:R-:W-:Y:S01]  /*0af0*/  SHF.R.U32.HI R7, RZ, R10, R7 ;  /* 0x0000000aff077219 */ /* 0x000fe20000011607 */
[----:B------:R-:W-:Y:S01]  /*0b00*/  FMUL R6, R6, UR4 ;  /* 0x0000000406067c20 */ /* 0x000fe20008400000 */
[----:B------:R-:W-:-:S03]  /*0b10*/  ISETP.NE.AND.EX P0, PT, R27, RZ, PT, P0 ;  /* 0x000000ff1b00720c */ /* 0x000fc60003f05300 */
[----:B------:R-:W1:Y:S01]  /*0b20*/  LDC R14, c[0x0][0x148] ;  /* 0x00005200ff0e7b82 */ /* 0x000e620000000800 */
[----:B--2---:R-:W-:-:S07]  /*0b30*/  IMAD R0, R5, R8, R4 ;  /* 0x0000000805007224 */ /* 0x004fce00078e0204 */
[----:B------:R-:W2:Y:S01]  /*0b40*/  LDC R22, c[0x0][0x600] ;  /* 0x00018000ff167b82 */ /* 0x000ea20000000800 */
[-CC-:B----4-:R-:W-:Y:S02]  /*0b50*/  SHF.R.U64 R28, R20, R12.reuse, R7.reuse ;  /* 0x0000000c141c7219 */ /* 0x190fe40000001207 */
[----:B------:R-:W-:Y:S01]  /*0b60*/  SHF.R.U32.HI R5, RZ, R12, R7 ;  /* 0x0000000cff057219 */ /* 0x000fe20000011607 */
[----:B------:R-:W-:Y:S01]  /*0b70*/  IMAD.MOV.U32 R7, RZ, RZ, 0x1 ;  /* 0x00000001ff077424 */ /* 0x000fe200078e00ff */
[----:B------:R3:W4:Y:S03]  /*0b80*/  F2I.U32.TRUNC.NTZ R12, R6 ;  /* 0x00000006000c7305 */ /* 0x000726000020f000 */
[----:B------:R-:W1:Y:S01]  /*0b90*/  LDC R15, c[0x0][0x648] ;  /* 0x00019200ff0f7b82 */ /* 0x000e620000000800 */
[-C--:B0-----:R-:W-:Y:S02]  /*0ba0*/  SHF.L.U32 R4, R9, R24.reuse, RZ ;  /* 0x0000001809047219 */ /* 0x081fe400000006ff */
[----:B------:R-:W-:-:S02]  /*0bb0*/  SHF.R.U64 R30, R28, R24, R5 ;  /* 0x000000181c1e7219 */ /* 0x000fc40000001205 */
[----:B------:R-:W-:Y:S02]  /*0bc0*/  LOP3.LUT R11, RZ, R4, RZ, 0x33, !PT ;  /* 0x00000004ff0b7212 */ /* 0x000fe400078e33ff */
[-C--:B------:R-:W-:Y:S01]  /*0bd0*/  SHF.R.U32.HI R5, RZ, R24.reuse, R5 ;  /* 0x00000018ff057219 */ /* 0x080fe20000011605 */
[----:B------:R-:W0:Y:S01]  /*0be0*/  LDC R21, c[0x0][0x638] ;  /* 0x00018e00ff157b82 */ /* 0x000e220000000800 */
[----:B------:R-:W-:Y:S01]  /*0bf0*/  SHF.L.U32 R10, R7, R24, RZ ;  /* 0x00000018070a7219 */ /* 0x000fe200000006ff */
[----:B------:R-:W-:-:S06]  /*0c00*/  IMAD.MOV.U32 R4, RZ, RZ, R30 ;  /* 0x000000ffff047224 */ /* 0x000fcc00078e001e */
[----:B------:R-:W0:Y:S01]  /*0c10*/  LDC R52, c[0x0][0x610] ;  /* 0x00018400ff347b82 */ /* 0x000e220000000800 */
[----:B---34-:R-:W-:Y:S05]  /*0c20*/  @!P0 BRA `(.L_x_7) ;  /* 0x0000000000288947 */ /* 0x018fea0003800000 */
[----:B------:R-:W3:Y:S02]  /*0c30*/  LDC R9, c[0x0][0x64c] ;  /* 0x00019300ff097b82 */ /* 0x000ee40000000800 */
[----:B---3--:R-:W-:-:S05]  /*0c40*/  IADD3 R9, P0, R30, R9, RZ ;  /* 0x000000091e097210 */ /* 0x008fca0007f1e0ff */
        /* <DEDUP_REMOVED lines=8> */
.L_x_7:
[----:B-1----:R-:W-:Y:S01]  /*0cd0*/  SHF.R.U64 R4, R4, R15, R5 ;  /* 0x0000000f04047219 */ /* 0x002fe20000001205 */
[----:B--2---:R-:W-:Y:S01]  /*0ce0*/  VIADD R5, R22, 0xffffffff ;  /* 0xffffffff16057836 */ /* 0x004fe20000000000 */
[----:B------:R-:W-:Y:S01]  /*0cf0*/  LOP3.LUT R11, R28, R11, RZ, 0xc0, !PT ;  /* 0x0000000b1c0b7212 */ /* 0x000fe200078ec0ff */
[----:B------:R-:W-:Y:S02]  /*0d00*/  IMAD.MOV R12, RZ, RZ, -R12 ;  /* 0x000000ffff0c7224 */ /* 0x000fe400078e0a0c */
[----:B------:R-:W-:Y:S01]  /*0d10*/  IMAD.MOV R6, RZ, RZ, -R4 ;  /* 0x000000ffff067224 */ /* 0x000fe200078e0a04 */
[----:B------:R-:W-:Y:S01]  /*0d20*/  LOP3.LUT R5, R20, R5, RZ, 0xc0, !PT ;  /* 0x0000000514057212 */ /* 0x000fe200078ec0ff */
[----:B------:R-:W-:Y:S02]  /*0d30*/  @P3 IMAD R0, R14, R12, R3 ;  /* 0x0000000c0e003224 */ /* 0x000fe400078e0203 */
[----:B------:R-:W-:Y:S02]  /*0d40*/  IMAD R11, R10, R4, R11 ;  /* 0x000000040a0b7224 */ /* 0x000fe400078e020b */
[----:B0-----:R-:W-:-:S02]  /*0d50*/  IMAD R3, R6, R21, R30 ;  /* 0x0000001506037224 */ /* 0x001fc400078e021e */
[----:B------:R-:W-:Y:S02]  /*0d60*/  IMAD R52, R11, R52, R0 ;  /* 0x000000340b347224 */ /* 0x000fe400078e0200 */
[----:B------:R-:W-:Y:S02]  /*0d70*/  IMAD R3, R3, R22, R5 ;  /* 0x0000001603037224 */ /* 0x000fe400078e0205 */
[----:B------:R-:W-:-:S03]  /*0d80*/  IMAD.MOV.U32 R0, RZ, RZ, 0x1 ;  /* 0x00000001ff007424 */ /* 0x000fc600078e00ff */
[----:B------:R-:W-:Y:S02]  /*0d90*/  SEL R49, R3, R52, !P3 ;  /* 0x0000003403317207 */ /* 0x000fe40005800000 */
[----:B------:R-:W-:-:S07]  /*0da0*/  SEL R52, R52, R3, !P3 ;  /* 0x0000000334347207 */ /* 0x000fce0005800000 */
.L_x_5:
[----:B------:R-:W-:-:S08]  /*0db0*/  NOP ;  /* 0x0000000000007918 */ /* 0x000fd00000000000 */
[----:B------:R-:W0:Y:S02]  /*0dc0*/  USETMAXREG.TRY_ALLOC.CTAPOOL UP0, 0xe8 ;  /* 0x000000e8000079c8 */ /* 0x000e240008000600 */
[----:B0-----:R-:W-:-:S13]  /*0dd0*/  PLOP3.LUT P0, PT, PT, PT, UP0, 0x80, 0x0 ;  /* 0x000000000000781c */ /* 0x001fda0003f0f008 */
[----:B------:R-:W-:Y:S05]  /*0de0*/  @!P0 BRA `(.L_x_5) ;  /* 0xfffffffc00f08947 */ /* 0x000fea000383ffff */
[----:B------:R-:W-:Y:S01]  /*0df0*/  ULDC.64 UR4, c[0x0][0x598] ;  /* 0x0001660000047ab9 */ /* 0x000fe20000000a00 */
[----:B------:R-:W-:Y:S01]  /*0e00*/  ULDC.64 UR36, c[0x0][0x208] ;  /* 0x0000820000247ab9 */ /* 0x000fe20000000a00 */
[----:B------:R-:W-:-:S04]  /*0e10*/  ISETP.NE.U32.AND P0, PT, RZ, UR4, PT ;  /* 0x00000004ff007c0c */ /* 0x000fc8000bf05070 */
[----:B------:R-:W-:-:S13]  /*0e20*/  ISETP.NE.AND.EX P0, PT, RZ, UR5, PT, P0 ;  /* 0x00000005ff007c0c */ /* 0x000fda000bf05300 */
[----:B------:R-:W-:Y:S05]  /*0e30*/  @!P0 BRA `(.L_x_8) ;  /* 0x00000000001c8947 */ /* 0x000fea0003800000 */
[----:B------:R-:W0:Y:S02]  /*0e40*/  LDC.64 R4, c[0x0][0x598] ;  /* 0x00016600ff047b82 */ /* 0x000e240000000a00 */
[----:B0-----:R-:W2:Y:S02]  /*0e50*/  LDG.E.64 R4, desc[UR36][R4.64] ;  /* 0x0000002404047981 */ /* 0x001ea4000c1e1b00 */
[----:B--2---:R-:W-:-:S04]  /*0e60*/  ISETP.NE.U32.AND P0, PT, R4, RZ, PT ;  /* 0x000000ff0400720c */ /* 0x004fc80003f05070 */
[----:B------:R-:W-:-:S13]  /*0e70*/  ISETP.NE.AND.EX P0, PT, R5, RZ, PT, P0 ;  /* 0x000000ff0500720c */ /* 0x000fda0003f05300 */
[----:B------:R-:W-:Y:S05]  /*0e80*/  @!P0 BRA `(.L_x_8) ;  /* 0x0000000000088947 */ /* 0x000fea0003800000 */
[----:B------:R0:W5:Y:S01]  /*0e90*/  LD.E R22, desc[UR36][R4.64] ;  /* 0x0000002404167980 */ /* 0x000162000c101900 */
[----:B------:R-:W-:Y:S05]  /*0ea0*/  BRA `(.L_x_9) ;  /* 0x0000000000247947 */ /* 0x000fea0003800000 */
.L_x_8:
[----:B------:R-:W-:Y:S02]  /*0eb0*/  ULDC.64 UR4, c[0x0][0x588] ;  /* 0x0001620000047ab9 */ /* 0x000fe40000000a00 */
[----:B------:R-:W-:-:S04]  /*0ec0*/  ISETP.NE.U32.AND P0, PT, RZ, UR4, PT ;  /* 0x00000004ff007c0c */ /* 0x000fc8000bf05070 */
[----:B------:R-:W-:-:S13]  /*0ed0*/  ISETP.NE.AND.EX P0, PT, RZ, UR5, PT, P0 ;  /* 0x00000005ff007c0c */ /* 0x000fda000bf05300 */
[----:B------:R-:W-:Y:S05]  /*0ee0*/  @!P0 BRA `(.L_x_10) ;  /* 0x00000000000c8947 */ /* 0x000fea0003800000 */
[----:B------:R-:W0:Y:S02]  /*0ef0*/  LDC.64 R22, c[0x0][0x588] ;  /* 0x00016200ff167b82 */ /* 0x000e240000000a00 */
[----:B0-----:R1:W5:Y:S01]  /*0f00*/  LDG.E R22, desc[UR36][R22.64] ;  /* 0x0000002416167981 */ /* 0x001362000c1e1900 */
[----:B------:R-:W-:Y:S05]  /*0f10*/  BRA `(.L_x_9) ;  /* 0x0000000000087947 */ /* 0x000fea0003800000 */
.L_x_10:
[----:B------:R-:W-:Y:S02]  /*0f20*/  ULDC UR4, c[0x0][0x580] ;  /* 0x0001600000047ab9 */ /* 0x000fe40000000800 */
[----:B------:R-:W-:-:S07]  /*0f30*/  IMAD.U32 R22, RZ, RZ, UR4 ;  /* 0x00000004ff167e24 */ /* 0x000fce000f8e00ff */
.L_x_9:
[----:B------:R-:W-:Y:S02]  /*0f40*/  ULDC.64 UR4, c[0x0][0x5a0] ;  /* 0x0001680000047ab9 */ /* 0x000fe40000000a00 */
[----:B------:R-:W-:-:S04]  /*0f50*/  ISETP.NE.U32.AND P0, PT, RZ, UR4, PT ;  /* 0x00000004ff007c0c */ /* 0x000fc8000bf05070 */
[----:B------:R-:W-:-:S13]  /*0f60*/  ISETP.NE.AND.EX P0, PT, RZ, UR5, PT, P0 ;  /* 0x00000005ff007c0c */ /* 0x000fda000bf05300 */
[----:B------:R-:W-:Y:S05]  /*0f70*/  @!P0 BRA `(.L_x_11) ;  /* 0x00000000001c8947 */ /* 0x000fea0003800000 */
[----:B0-----:R-:W0:Y:S02]  /*0f80*/  LDC.64 R4, c[0x0][0x5a0] ;  /* 0x00016800ff047b82 */ /* 0x001e240000000a00 */
[----:B0-----:R-:W2:Y:S02]  /*0f90*/  LDG.E.64 R4, desc[UR36][R4.64] ;  /* 0x0000002404047981 */ /* 0x001ea4000c1e1b00 */
[----:B--2---:R-:W-:-:S04]  /*0fa0*/  ISETP.NE.U32.AND P0, PT, R4, RZ, PT ;  /* 0x000000ff0400720c */ /* 0x004fc80003f05070 */
[----:B------:R-:W-:-:S13]  /*0fb0*/  ISETP.NE.AND.EX P0, PT, R5, RZ, PT, P0 ;  /* 0x000000ff0500720c */ /* 0x000fda0003f05300 */
[----:B------:R-:W-:Y:S05]  /*0fc0*/  @!P0 BRA `(.L_x_11) ;  /* 0x0000000000088947 */ /* 0x000fea0003800000 */
[----:B-1----:R0:W5:Y:S01]  /*0fd0*/  LD.E R23, desc[UR36][R4.64] ;  /* 0x0000002404177980 */ /* 0x002162000c101900 */
[----:B------:R-:W-:Y:S05]  /*0fe0*/  BRA `(.L_x_12) ;  /* 0x0000000000247947 */ /* 0x000fea0003800000 */
.L_x_11:
[----:B------:R-:W-:Y:S02]  /*0ff0*/  ULDC.64 UR4, c[0x0][0x590] ;  /* 0x0001640000047ab9 */ /* 0x000fe40000000a00 */
[----:B------:R-:W-:-:S04]  /*1000*/  ISETP.NE.U32.AND P0, PT, RZ, UR4, PT ;  /* 0x00000004ff007c0c */ /* 0x000fc8000bf05070 */
[----:B------:R-:W-:-:S13]  /*1010*/  ISETP.NE.AND.EX P0, PT, RZ, UR5, PT, P0 ;  /* 0x00000005ff007c0c */ /* 0x000fda000bf05300 */
[----:B------:R-:W-:Y:S05]  /*1020*/  @!P0 BRA `(.L_x_13) ;  /* 0x00000000000c8947 */ /* 0x000fea0003800000 */
[----:B0-----:R-:W1:Y:S02]  /*1030*/  LDC.64 R4, c[0x0][0x590] ;  /* 0x00016400ff047b82 */ /* 0x001e640000000a00 */
[----:B-1----:R1:W5:Y:S01]  /*1040*/  LDG.E R23, desc[UR36][R4.64] ;  /* 0x0000002404177981 */ /* 0x002362000c1e1900 */
[----:B------:R-:W-:Y:S05]  /*1050*/  BRA `(.L_x_12) ;  /* 0x0000000000087947 */ /* 0x000fea0003800000 */
.L_x_13:
[----:B------:R-:W-:Y:S02]  /*1060*/  ULDC UR4, c[0x0][0x584] ;  /* 0x0001610000047ab9 */ /* 0x000fe40000000800 */
[----:B-1----:R-:W-:-:S07]  /*1070*/  IMAD.U32 R23, RZ, RZ, UR4 ;  /* 0x00000004ff177e24 */ /* 0x002fce000f8e00ff */
.L_x_12:
[----:B------:R-:W-:-:S13]  /*1080*/  LOP3.LUT P0, RZ, R0, 0xff, RZ, 0xc0, !PT ;  /* 0x000000ff00ff7812 */ /* 0x000fda000780c0ff */
[----:B------:R-:W-:Y:S05]  /*1090*/  @!P0 EXIT ;  /* 0x000000000000894d */ /* 0x000fea0003800000 */
[----:B------:R-:W-:Y:S01]  /*10a0*/  ULDC UR4, c[0x0][0x28c] ;  /* 0x0000a30000047ab9 */ /* 0x000fe20000000800 */
[----:B------:R-:W-:Y:S01]  /*10b0*/  ULDC.64 UR6, c[0x0][0x5c8] ;  /* 0x0001720000067ab9 */ /* 0x000fe20000000a00 */
[----:B------:R-:W-:Y:S02]  /*10c0*/  UIADD3 UR4, UR4, 0x1f, URZ ;  /* 0x0000001f04047890 */ /* 0x000fe4000fffe03f */
[----:B------:R-:W-:Y:S02]  /*10d0*/  USHF.L.U64.HI UR40, UR6, 0x7, UR7 ;  /* 0x0000000706287899 */ /* 0x000fe40008010207 */
[----:B------:R-:W-:Y:S02]  /*10e0*/  USHF.R.S32.HI UR5, URZ, 0x1f, UR4 ;  /* 0x0000001f3f057899 */ /* 0x000fe40008011404 */
[----:B------:R-:W-:Y:S02]  /*10f0*/  USHF.L.U32 UR41, UR6, 0x7, URZ ;  /* 0x0000000706297899 */ /* 0x000fe4000800063f */
[----:B------:R-:W-:Y:S01]  /*1100*/  ULEA.HI UR5, UR5, UR4, URZ, 0x5 ;  /* 0x0000000405057291 */ /* 0x000fe2000f8f283f */
[----:B------:R-:W-:Y:S01]  /*1110*/  UMOV UR38, URZ ;  /* 0x0000003f00267c82 */ /* 0x000fe20008000000 */
[----:B------:R-:W-:-:S02]  /*1120*/  UMOV UR39, URZ ;  /* 0x0000003f00277c82 */ /* 0x000fc40008000000 */
[----:B------:R-:W-:-:S12]  /*1130*/  USHF.R.S32.HI UR42, URZ, 0x5, UR5 ;  /* 0x000000053f2a7899 */ /* 0x000fd80008011405 */
.L_x_67:
[----:B------:R-:W-:Y:S01]  /*1140*/  LOP3.LUT R0, R18, 0x80, RZ, 0xc0, !PT ;  /* 0x0000008012007812 */ /* 0x000fe200078ec0ff */
[----:B------:R-:W2:Y:S01]  /*1150*/  S2UR UR7, SR_CgaCtaId ;  /* 0x00000000000779c3 */ /* 0x000ea20000008800 */
[----:B------:R-:W-:Y:S02]  /*1160*/  UMOV UR6, 0x400 ;  /* 0x0000040000067882 */ /* 0x000fe40000000000 */
[----:B------:R-:W-:-:S06]  /*1170*/  SHF.R.U32.HI R0, RZ, 0x7, R0 ;  /* 0x00000007ff007819 */ /* 0x000fcc0000011600 */
[----:B------:R-:W3:Y:S01]  /*1180*/  SHFL.IDX PT, R0, R0, RZ, 0x1f ;  /* 0x00001fff00007589 */ /* 0x000ee200000e0000 */
[----:B--2---:R-:W-:Y:S01]  /*1190*/  ULEA UR44, UR7, UR6, 0x18 ;  /* 0x00000006072c7291 */ /* 0x004fe2000f8ec03f */
[----:B---3--:R-:W-:-:S13]  /*11a0*/  R2UR UR4, R0 ;  /* 0x00000000000472ca */ /* 0x008fda00000e0000 */
[----:B------:R-:W-:-:S04]  /*11b0*/  ULEA.HI UR5, UR4, UR4, URZ, 0x1 ;  /* 0x0000000404057291 */ /* 0x000fc8000f8f083f */
[----:B------:R-:W-:-:S04]  /*11c0*/  ULOP3.LUT UR5, UR5, 0x1ffffe, URZ, 0xc0, !UPT ;  /* 0x001ffffe05057892 */ /* 0x000fc8000f8ec03f */
[----:B------:R-:W-:-:S03]  /*11d0*/  UIADD3 UR5, UR4, -UR5, URZ ;  /* 0x8000000504057290 */ /* 0x000fc6000fffe03f */
[----:B------:R-:W-:Y:S01]  /*11e0*/  ULDC UR4, c[0x0][0x28c] ;  /* 0x0000a30000047ab9 */ /* 0x000fe20000000800 */
[----:B------:R-:W-:Y:S01]  /*11f0*/  ULEA UR5, UR5, UR44, 0xb ;  /* 0x0000002c05057291 */ /* 0x000fe2000f8e583f */
[----:B------:R-:W-:-:S03]  /*1200*/  ISETP.LT.AND P0, PT, RZ, UR4, PT ;  /* 0x00000004ff007c0c */ /* 0x000fc6000bf01270 */
[----:B------:R-:W-:-:S04]  /*1210*/  UIADD3 UR5, UR5, 0x200, URZ ;  /* 0x0000020005057890 */ /* 0x000fc8000fffe03f */
[----:B------:R-:W-:-:S04]  /*1220*/  USHF.R.U32.HI UR5, URZ, 0x4, UR5 ;  /* 0x000000043f057899 */ /* 0x000fc80008011605 */
[----:B------:R-:W-:Y:S02]  /*1230*/  ULOP3.LUT UR43, UR5, 0x3fff, URZ, 0xc0, !UPT ;  /* 0x00003fff052b7892 */ /* 0x000fe4000f8ec03f */
[----:B-1----:R-:W-:Y:S10]  /*1240*/  @P0 BRA `(.L_x_14) ;  /* 0x0000000000400947 */ /* 0x002ff40003800000 */
[----:B------:R-:W-:Y:S01]  /*1250*/  MOV R0, 0x0 ;  /* 0x0000000000007802 */ /* 0x000fe20000000f00 */
[----:B------:R-:W-:Y:S01]  /*1260*/  ULDC.64 UR4, c[0x4][0x68] ;  /* 0x01001a0000047ab9 */ /* 0x000fe20000000a00 */
[----:B------:R-:W-:Y:S01]  /*1270*/  ULDC.64 UR6, c[0x4][0x8] ;  /* 0x0100020000067ab9 */ /* 0x000fe20000000a00 */
[----:B01----:R-:W-:Y:S01]  /*1280*/  IMAD.U32 R4, RZ, RZ, UR4 ;  /* 0x00000004ff047e24 */ /* 0x003fe2000f8e00ff */
[----:B------:R0:W1:Y:S01]  /*1290*/  LDC.64 R14, c[0x4][R0] ;  /* 0x01000000000e7b82 */ /* 0x0000620000000a00 */
[----:B------:R-:W-:Y:S01]  /*12a0*/  IMAD.U32 R5, RZ, RZ, UR5 ;  /* 0x00000005ff057e24 */ /* 0x000fe2000f8e00ff */
[----:B------:R-:W-:Y:S01]  /*12b0*/  ULDC.64 UR4, c[0x4][0x70] ;  /* 0x01001c0000047ab9 */ /* 0x000fe20000000a00 */
[----:B------:R-:W-:Y:S02]  /*12c0*/  IMAD.U32 R10, RZ, RZ, UR6 ;  /* 0x00000006ff0a7e24 */ /* 0x000fe4000f8e00ff */
[----:B------:R-:W-:Y:S02]  /*12d0*/  IMAD.U32 R6, RZ, RZ, UR4 ;  /* 0x00000004ff067e24 */ /* 0x000fe4000f8e00ff */
[----:B------:R-:W-:-:S02]  /*12e0*/  IMAD.U32 R7, RZ, RZ, UR5 ;  /* 0x00000005ff077e24 */ /* 0x000fc4000f8e00ff */
[----:B------:R-:W-:Y:S02]  /*12f0*/  IMAD.U32 R11, RZ, RZ, UR7 ;  /* 0x00000007ff0b7e24 */ /* 0x000fe4000f8e00ff */
[----:B------:R-:W-:Y:S02]  /*1300*/  IMAD.MOV.U32 R8, RZ, RZ, 0x1e1 ;  /* 0x000001e1ff087424 */ /* 0x000fe400078e00ff */
[----:B------:R-:W-:Y:S02]  /*1310*/  IMAD.MOV.U32 R12, RZ, RZ, 0x1 ;  /* 0x00000001ff0c7424 */ /* 0x000fe400078e00ff */
[----:B0-----:R-:W-:-:S07]  /*1320*/  IMAD.MOV.U32 R13, RZ, RZ, RZ ;  /* 0x000000ffff0d7224 */ /* 0x001fce00078e00ff */
[----:B------:R-:W-:-:S07]  /*1330*/  LEPC R20, `(.L_x_14) ;  /* 0x000000001014794e */ /* 0x000fce0000000000 */
[----:B-1---5:R-:W-:Y:S05]  /*1340*/  CALL.ABS.NOINC R14 ;  /* 0x000000000e007343 */ /* 0x022fea0003c00000 */
.L_x_14:
[----:B------:R-:W-:-:S04]  /*1350*/  LOP3.LUT R0, R19, 0x1, RZ, 0xfc, !PT ;  /* 0x0000000113007812 */ /* 0x000fc800078efcff */
[----:B------:R-:W-:-:S13]  /*1360*/  ISETP.NE.AND P0, PT, R0, 0x3, PT ;  /* 0x000000030000780c */ /* 0x000fda0003f05270 */
[----:B------:R-:W-:Y:S05]  /*1370*/  @!P0 BRA `(.L_x_15) ;  /* 0x0000000000048947 */ /* 0x000fea0003800000 */
[----:B------:R-:W-:Y:S01]  /*1380*/  BPT.TRAP 0x1 ;  /* 0x000000040000795c */ /* 0x000fe20000300000 */
.L_x_15:
[----:B------:R-:W-:Y:S02]  /*1390*/  IMAD.U32 R3, RZ, RZ, UR39 ;  /* 0x00000027ff037e24 */ /* 0x000fe4000f8e00ff */
[----:B------:R-:W-:-:S03]  /*13a0*/  IMAD.U32 R0, RZ, RZ, UR38 ;  /* 0x00000026ff007e24 */ /* 0x000fc6000f8e00ff */
[----:B------:R-:W-:Y:S02]  /*13b0*/  LEA R3, R3, UR44, 0x3 ;  /* 0x0000002c03037c11 */ /* 0x000fe4000f8e18ff */
[----:B------:R-:W-:-:S04]  /*13c0*/  SHF.L.U32 R0, R0, 0x1f, RZ ;  /* 0x0000001f00007819 */ /* 0x000fc800000006ff */
[----:B------:R2:W3:Y:S01]  /*13d0*/  SYNCS.PHASECHK.TRANS64.TRYWAIT P1, [R3+URZ], R0 ;  /* 0x00000000030075a7 */ /* 0x0004e2000802017f */
[----:B------:R-:W-:Y:S05]  /*13e0*/  @!P0 BRA `(.L_x_16) ;  /* 0x0000000000048947 */ /* 0x000fea0003800000 */
[----:B------:R-:W-:Y:S01]  /*13f0*/  BPT.TRAP 0x1 ;  /* 0x000000040000795c */ /* 0x000fe20000300000 */
.L_x_16:
[----:B---3--:R-:W-:Y:S05]  /*1400*/  @P1 BRA `(.L_x_17) ;  /* 0x0000000000081947 */ /* 0x008fea0003800000 */
[----:B------:R-:W3:Y:S02]  /*1410*/  SYNCS.PHASECHK.TRANS64.TRYWAIT P1, [R3+URZ], R0 ;  /* 0x00000000030075a7 */ /* 0x000ee4000802017f */
[----:B---3--:R-:W-:Y:S05]  /*1420*/  @!P1 BRA `(.L_x_18) ;  /* 0x0000004800509947 */ /* 0x008fea0003800000 */
.L_x_17:
[----:B------:R-:W-:-:S04]  /*1430*/  UISETP.LT.AND UP0, UPT, UR42, 0x1, UPT ;  /* 0x000000012a00788c */ /* 0x000fc8000bf01270 */
[----:B------:R-:W-:-:S06]  /*1440*/  USEL UR4, UR42, 0x1, UP0 ;  /* 0x000000012a047887 */ /* 0x000fcc0008000000 */
[----:B--23--:R-:W-:Y:S01]  /*1450*/  IMAD.U32 R0, RZ, RZ, UR4 ;  /* 0x00000004ff007e24 */ /* 0x00cfe2000f8e00ff */
[----:B------:R-:W-:Y:S05]  /*1460*/  WARPSYNC.ALL ;  /* 0x0000000000007948 */ /* 0x000fea0003800000 */
[----:B------:R-:W-:-:S04]  /*1470*/  IADD3 R0, -R0, UR42, RZ ;  /* 0x0000002a00007c10 */ /* 0x000fc8000fffe1ff */
[----:B------:R-:W-:Y:S01]  /*1480*/  ISETP.GE.AND P1, PT, R0, 0x1, PT ;  /* 0x000000010000780c */ /* 0x000fe20003f26270 */
[----:B------:R-:W-:Y:S01]  /*1490*/  UIADD3 UR4, UR44, 0x36200, URZ ;  /* 0x000362002c047890 */ /* 0x000fe2000fffe03f */
[----:B------:R-:W-:Y:S01]  /*14a0*/  WARPGROUP.ARRIVE ;  /* 0x00000000000079c5 */ /* 0x000fe20000000000 */
[----:B------:R-:W-:Y:S02]  /*14b0*/  ULOP3.LUT UR43, UR43, 0x10000, URZ, 0xfc, !UPT ;  /* 0x000100002b2b7892 */ /* 0x000fe4000f8efc3f */
[----:B------:R-:W-:Y:S01]  /*14c0*/  USHF.R.U32.HI UR4, URZ, 0x4, UR4 ;  /* 0x000000043f047899 */ /* 0x000fe20008011604 */
[----:B------:R-:W-:Y:S01]  /*14d0*/  UMOV UR5, 0xc0000010 ;  /* 0xc000001000057882 */ /* 0x000fe20000000000 */
[----:B------:R-:W-:Y:S02]  /*14e0*/  UMOV UR7, 0xc0000010 ;  /* 0xc000001000077882 */ /* 0x000fe40000000000 */
[----:B------:R-:W-:-:S04]  /*14f0*/  ULOP3.LUT UR4, UR4, 0x3fff, URZ, 0xc0, !UPT ;  /* 0x00003fff04047892 */ /* 0x000fc8000f8ec03f */
[----:B------:R-:W-:Y:S02]  /*1500*/  ULOP3.LUT UR12, UR4, 0x10000, URZ, 0xfc, !UPT ;  /* 0x00010000040c7892 */ /* 0x000fe4000f8efc3f */
[----:B------:R-:W-:Y:S02]  /*1510*/  UIMAD UR4, UR39, 0x300, UR43 ;  /* 0x00000300270478a4 */ /* 0x000fe4000f8e022b */
[----:B------:R-:W-:Y:S02]  /*1520*/  ULEA UR6, UR39, UR12, 0x5 ;  /* 0x0000000c27067291 */ /* 0x000fe4000f8e283f */
[----:B------:R-:W-:Y:S02]  /*1530*/  UIADD3 UR8, UR4, 0x100, URZ ;  /* 0x0000010004087890 */ /* 0x000fe4000fffe03f */
[----:B------:R-:W-:-:S05]  /*1540*/  UIADD3 UR9, UR4, 0x200, URZ ;  /* 0x0000020004097890 */ /* 0x000fca000fffe03f */
[----:B------:R-:W-:Y:S01]  /*1550*/  IGMMA.64x16x32.S8.S8 R40, gdesc[UR4], RZ, !UPT, gsb0 ;  /* 0x00600000042879f1 */ /* 0x000fe2000c0410ff */
[----:B------:R-:W-:Y:S01]  /*1560*/  UMOV UR4, UR8 ;  /* 0x0000000800047c82 */ /* 0x000fe20008000000 */
[----:B------:R-:W-:Y:S01]  /*1570*/  UMOV UR5, 0xc0000010 ;  /* 0xc000001000057882 */ /* 0x000fe20000000000 */
[----:B------:R-:W-:Y:S02]  /*1580*/  WARPGROUP.DEPBAR.LE gsb0, 0x0 ;  /* 0x00008000000079c5 */ /* 0x000fe40000010000 */
[----:B------:R-:W-:-:S06]  /*1590*/  WARPGROUP.ARRIVE ;  /* 0x00000000000079c5 */ /* 0x000fcc0000000000 */
[----:B------:R-:W-:Y:S01]  /*15a0*/  IGMMA.64x16x32.S8.S8 R32, gdesc[UR4], RZ, !UPT, gsb0 ;  /* 0x00600000042079f1 */ /* 0x000fe2000c0410ff */
[----:B------:R-:W-:Y:S01]  /*15b0*/  UMOV UR4, UR9 ;  /* 0x0000000900047c82 */ /* 0x000fe20008000000 */
[----:B------:R-:W-:Y:S01]  /*15c0*/  UMOV UR5, 0xc0000010 ;  /* 0xc000001000057882 */ /* 0x000fe20000000000 */
[----:B------:R-:W-:Y:S02]  /*15d0*/  WARPGROUP.DEPBAR.LE gsb0, 0x0 ;  /* 0x00008000000079c5 */ /* 0x000fe40000010000 */
[----:B------:R-:W-:-:S06]  /*15e0*/  WARPGROUP.ARRIVE ;  /* 0x00000000000079c5 */ /* 0x000fcc0000000000 */
[----:B------:R-:W-:Y:S03]  /*15f0*/  IGMMA.64x16x32.S8.S8 R24, gdesc[UR4], RZ, !UPT, gsb0 ;  /* 0x00600000041879f1 */ /* 0x000fe6000c0410ff */
[----:B------:R-:W-:Y:S02]  /*1600*/  WARPGROUP.DEPBAR.LE gsb0, 0x0 ;  /* 0x00008000000079c5 */ /* 0x000fe40000010000 */
[----:B------:R-:W-:Y:S05]  /*1610*/  @!P1 BRA `(.L_x_19) ;  /* 0x0000000000ec9947 */ /* 0x000fea0003800000 */
[----:B------:R-:W-:Y:S02]  /*1620*/  UIADD3 UR4, UR39, 0x1, URZ ;  /* 0x0000000127047890 */ /* 0x000fe4000fffe03f */
[----:B------:R-:W-:Y:S02]  /*1630*/  UMOV UR9, UR39 ;  /* 0x0000002700097c82 */ /* 0x000fe40008000000 */
[----:B------:R-:W-:-:S04]  /*1640*/  UISETP.NE.AND UP0, UPT, UR4, 0x12, UPT ;  /* 0x000000120400788c */ /* 0x000fc8000bf05270 */
[----:B------:R-:W-:Y:S02]  /*1650*/  USEL UR5, URZ, 0x1, UP0 ;  /* 0x000000013f057887 */ /* 0x000fe40008000000 */
[----:B------:R-:W-:Y:S02]  /*1660*/  USEL UR8, UR4, URZ, UP0 ;  /* 0x0000003f04087287 */ /* 0x000fe40008000000 */
[----:B------:R-:W-:-:S06]  /*1670*/  ULOP3.LUT UR5, UR38, UR5, URZ, 0x3c, !UPT ;  /* 0x0000000526057292 */ /* 0x000fcc000f8e3c3f */
[----:B01----:R-:W-:-:S07]  /*1680*/  IMAD.U32 R5, RZ, RZ, UR5 ;  /* 0x00000005ff057e24 */ /* 0x003fce000f8e00ff */
.L_x_26:
[----:B01----:R-:W-:Y:S05]  /*1690*/  @!P0 BRA `(.L_x_20) ;  /* 0x0000000000048947 */ /* 0x003fea0003800000 */
[----:B------:R-:W-:Y:S01]  /*16a0*/  BPT.TRAP 0x1 ;  /* 0x000000040000795c */ /* 0x000fe20000300000 */
.L_x_20:
[----:B------:R-:W0:Y:S01]  /*16b0*/  S2UR UR5, SR_CgaCtaId ;  /* 0x00000000000579c3 */ /* 0x000e220000008800 */
[----:B------:R-:W-:Y:S01]  /*16c0*/  UMOV UR4, 0x400 ;  /* 0x0000040000047882 */ /* 0x000fe20000000000 */
[----:B------:R-:W-:Y:S01]  /*16d0*/  SHF.L.U32 R3, R5, 0x1f, RZ ;  /* 0x0000001f05037819 */ /* 0x000fe200000006ff */
[----:B0-----:R-:W-:-:S04]  /*16e0*/  ULEA UR13, UR5, UR4, 0x18 ;  /* 0x00000004050d7291 */ /* 0x001fc8000f8ec03f */
[----:B------:R-:W-:-:S09]  /*16f0*/  ULEA UR4, UR8, UR13, 0x3 ;  /* 0x0000000d08047291 */ /* 0x000fd2000f8e183f */
[----:B------:R0:W1:Y:S01]  /*1700*/  SYNCS.PHASECHK.TRANS64.TRYWAIT P1, [UR4], R3 ;  /* 0x00000003ff0075a7 */ /* 0x0000620008020144 */
[----:B------:R-:W-:Y:S05]  /*1710*/  @!P0 BRA `(.L_x_21) ;  /* 0x0000000000048947 */ /* 0x000fea0003800000 */
[----:B------:R-:W-:Y:S01]  /*1720*/  BPT.TRAP 0x1 ;  /* 0x000000040000795c */ /* 0x000fe20000300000 */
.L_x_21:
[----:B-1----:R-:W-:Y:S05]  /*1730*/  @P1 BRA `(.L_x_22) ;  /* 0x0000000000081947 */ /* 0x002fea0003800000 */
[----:B------:R-:W1:Y:S02]  /*1740*/  SYNCS.PHASECHK.TRANS64.TRYWAIT P1, [UR4], R3 ;  /* 0x00000003ff0075a7 */ /* 0x000e640008020144 */
[----:B-1----:R-:W-:Y:S05]  /*1750*/  @!P1 BRA `(.L_x_23) ;  /* 0x0000004400989947 */ /* 0x002fea0003800000 */
.L_x_22:
[----:B------:R-:W-:Y:S01]  /*1760*/  ULEA UR6, UR8, UR12, 0x5 ;  /* 0x0000000c08067291 */ /* 0x000fe2000f8e283f */
[----:B------:R-:W-:Y:S01]  /*1770*/  WARPGROUP.ARRIVE ;  /* 0x00000000000079c5 */ /* 0x000fe20000000000 */
[----:B------:R-:W-:Y:S01]  /*1780*/  UIMAD UR4, UR8, 0x300, UR43 ;  /* 0x00000300080478a4 */ /* 0x000fe2000f8e022b */
[----:B------:R-:W-:Y:S01]  /*1790*/  UMOV UR7, 0xc0000010 ;  /* 0xc000001000077882 */ /* 0x000fe20000000000 */
[----:B------:R-:W-:Y:S02]  /*17a0*/  UMOV UR5, 0xc0000010 ;  /* 0xc000001000057882 */ /* 0x000fe40000000000 */
[----:B------:R-:W-:Y:S02]  /*17b0*/  UIADD3 UR10, UR4, 0x100, URZ ;  /* 0x00000100040a7890 */ /* 0x000fe4000fffe03f */
[----:B------:R-:W-:-:S03]  /*17c0*/  UIADD3 UR11, UR4, 0x200, URZ ;  /* 0x00000200040b7890 */ /* 0x000fc6000fffe03f */
[----:B------:R-:W-:Y:S01]  /*17d0*/  IGMMA.64x16x32.S8.S8 R40, gdesc[UR4], R40, gsb0 ;  /* 0x00600000042879f1 */ /* 0x000fe20008041028 */
[----:B------:R-:W-:Y:S01]  /*17e0*/  UMOV UR5, 0xc0000010 ;  /* 0xc000001000057882 */ /* 0x000fe20000000000 */
[----:B------:R-:W-:Y:S01]  /*17f0*/  UMOV UR4, UR10 ;  /* 0x0000000a00047c82 */ /* 0x000fe20008000000 */
[----:B------:R-:W-:Y:S02]  /*1800*/  WARPGROUP.DEPBAR.LE gsb0, 0x0 ;  /* 0x00008000000079c5 */ /* 0x000fe40000010000 */
[----:B------:R-:W-:-:S06]  /*1810*/  WARPGROUP.ARRIVE ;  /* 0x00000000000079c5 */ /* 0x000fcc0000000000 */
[----:B------:R-:W-:Y:S01]  /*1820*/  IGMMA.64x16x32.S8.S8 R32, gdesc[UR4], R32, gsb0 ;  /* 0x00600000042079f1 */ /* 0x000fe20008041020 */
[----:B------:R-:W-:Y:S01]  /*1830*/  UMOV UR4, UR11 ;  /* 0x0000000b00047c82 */ /* 0x000fe20008000000 */
[----:B------:R-:W-:Y:S01]  /*1840*/  UMOV UR5, 0xc0000010 ;  /* 0xc000001000057882 */ /* 0x000fe20000000000 */
[----:B------:R-:W-:Y:S02]  /*1850*/  WARPGROUP.DEPBAR.LE gsb0, 0x0 ;  /* 0x00008000000079c5 */ /* 0x000fe40000010000 */
[----:B------:R-:W-:-:S06]  /*1860*/  WARPGROUP.ARRIVE ;  /* 0x00000000000079c5 */ /* 0x000fcc0000000000 */
[----:B------:R-:W-:Y:S03]  /*1870*/  IGMMA.64x16x32.S8.S8 R24, gdesc[UR4], R24, gsb0 ;  /* 0x00600000041879f1 */ /* 0x000fe60008041018 */
[----:B------:R-:W-:Y:S02]  /*1880*/  WARPGROUP.DEPBAR.LE gsb0, 0x0 ;  /* 0x00008000000079c5 */ /* 0x000fe40000010000 */
[----:B------:R-:W-:Y:S05]  /*1890*/  @!P0 BRA `(.L_x_24) ;  /* 0x0000000000048947 */ /* 0x000fea0003800000 */
[----:B------:R-:W-:Y:S01]  /*18a0*/  BPT.TRAP 0x1 ;  /* 0x000000040000795c */ /* 0x000fe20000300000 */
.L_x_24:
[----:B------:R-:W-:Y:S01]  /*18b0*/  ULEA UR4, UR9, UR13, 0x3 ;  /* 0x0000000d09047291 */ /* 0x000fe2000f8e183f */
[----:B------:R-:W-:-:S03]  /*18c0*/  ISETP.GT.U32.AND P1, PT, R19, 0x1, PT ;  /* 0x000000011300780c */ /* 0x000fc60003f24070 */
[----:B------:R-:W-:-:S04]  /*18d0*/  UIADD3 UR4, UR4, 0x90, URZ ;  /* 0x0000009004047890 */ /* 0x000fc8000fffe03f */
[----:B------:R-:W-:-:S09]  /*18e0*/  UPRMT UR4, URZ, 0x654, UR4 ;  /* 0x000006543f047896 */ /* 0x000fd20008000004 */
[----:B------:R-:W-:Y:S01]  /*18f0*/  SYNCS.ARRIVE.TRANS64.RED.A1T0 RZ, [UR4], RZ ;  /* 0x000000ffffff79a7 */ /* 0x000fe20008100404 */
[----:B------:R-:W-:Y:S05]  /*1900*/  @P1 BRA `(.L_x_25) ;  /* 0x0000000000041947 */ /* 0x000fea0003800000 */
[----:B------:R-:W-:Y:S01]  /*1910*/  BPT.TRAP 0x1 ;  /* 0x000000040000795c */ /* 0x000fe20000300000 */
.L_x_25:
[----:B------:R-:W-:Y:S01]  /*1920*/  UIADD3 UR8, UR8, 0x1, URZ ;  /* 0x0000000108087890 */ /* 0x000fe2000fffe03f */
[C---:B------:R-:W-:Y:S01]  /*1930*/  ISETP.GT.AND P1, PT, R0.reuse, 0x1, PT ;  /* 0x000000010000780c */ /* 0x040fe20003f24270 */
[----:B------:R-:W-:Y:S01]  /*1940*/  UIADD3 UR9, UR9, 0x1, URZ ;  /* 0x0000000109097890 */ /* 0x000fe2000fffe03f */
[----:B------:R-:W-:Y:S01]  /*1950*/  VIADD R0, R0, 0xffffffff ;  /* 0xffffffff00007836 */ /* 0x000fe20000000000 */
[----:B------:R-:W-:Y:S02]  /*1960*/  UISETP.NE.AND UP0, UPT, UR8, 0x12, UPT ;  /* 0x000000120800788c */ /* 0x000fe4000bf05270 */
[----:B------:R-:W-:Y:S02]  /*1970*/  UISETP.NE.AND UP1, UPT, UR9, 0x12, UPT ;  /* 0x000000120900788c */ /* 0x000fe4000bf25270 */
[----:B------:R-:W-:Y:S02]  /*1980*/  USEL UR4, URZ, 0x1, UP0 ;  /* 0x000000013f047887 */ /* 0x000fe40008000000 */
[----:B------:R-:W-:-:S02]  /*1990*/  USEL UR8, UR8, URZ, UP0 ;  /* 0x0000003f08087287 */ /* 0x000fc40008000000 */
[----:B------:R-:W-:Y:S02]  /*19a0*/  USEL UR9, UR9, URZ, UP1 ;  /* 0x0000003f09097287 */ /* 0x000fe40008800000 */
[----:B------:R-:W-:Y:S01]  /*19b0*/  LOP3.LUT R5, R5, UR4, RZ, 0x3c, !PT ;  /* 0x0000000405057c12 */ /* 0x000fe2000f8e3cff */
[----:B------:R-:W-:Y:S09]  /*19c0*/  @P1 BRA `(.L_x_26) ;  /* 0xfffffffc00301947 */ /* 0x000ff2000383ffff */
.L_x_19:
[----:B------:R-:W2:Y:S02]  /*19d0*/  LDC R0, c[0x0][0x28c] ;  /* 0x0000a300ff007b82 */ /* 0x000ea40000000800 */
[----:B--2---:R-:W-:-:S13]  /*19e0*/  ISETP.GE.AND P1, PT, R0, 0x1, PT ;  /* 0x000000010000780c */ /* 0x004fda0003f26270 */
[----:B------:R-:W-:Y:S05]  /*19f0*/  @!P1 BRA `(.L_x_27) ;  /* 0x0000000000489947 */ /* 0x000fea0003800000 */
[----:B------:R-:W-:Y:S05]  /*1a00*/  @!P0 BRA `(.L_x_28) ;  /* 0x0000000000048947 */ /* 0x000fea0003800000 */
[----:B------:R-:W-:Y:S01]  /*1a10*/  BPT.TRAP 0x1 ;  /* 0x000000040000795c */ /* 0x000fe20000300000 */
.L_x_28:
[----:B------:R-:W2:Y:S01]  /*1a20*/  S2UR UR7, SR_CgaCtaId ;  /* 0x00000000000779c3 */ /* 0x000ea20000008800 */
[----:B------:R-:W-:Y:S01]  /*1a30*/  UISETP.LT.AND UP0, UPT, UR42, 0x1, UPT ;  /* 0x000000012a00788c */ /* 0x000fe2000bf01270 */
[----:B------:R-:W-:-:S03]  /*1a40*/  ISETP.GT.U32.AND P0, PT, R19, 0x1, PT ;  /* 0x000000011300780c */ /* 0x000fc60003f04070 */
[----:B------:R-:W-:-:S04]  /*1a50*/  USEL UR6, UR42, 0x1, UP0 ;  /* 0x000000012a067887 */ /* 0x000fc80008000000 */
[----:B------:R-:W-:-:S04]  /*1a60*/  UIADD3 UR6, UR39, UR42, -UR6 ;  /* 0x0000002a27067290 */ /* 0x000fc8000fffe806 */
[----:B------:R-:W-:-:S04]  /*1a70*/  UIMAD.WIDE.U32 UR4, UR6, 0x38e38e39, URZ ;  /* 0x38e38e39060478a5 */ /* 0x000fc8000f8e003f */
[----:B------:R-:W-:-:S03]  /*1a80*/  USHF.R.U32.HI UR4, URZ, 0x2, UR5 ;  /* 0x000000023f047899 */ /* 0x000fc60008011605 */
[----:B------:R-:W-:Y:S01]  /*1a90*/  UMOV UR5, 0x400 ;  /* 0x0000040000057882 */ /* 0x000fe20000000000 */
[----:B------:R-:W-:Y:S02]  /*1aa0*/  UIMAD UR6, UR4, -0x12, UR6 ;  /* 0xffffffee040678a4 */ /* 0x000fe4000f8e0206 */
[----:B--2---:R-:W-:-:S04]  /*1ab0*/  ULEA UR5, UR7, UR5, 0x18 ;  /* 0x0000000507057291 */ /* 0x004fc8000f8ec03f */
[----:B------:R-:W-:-:S04]  /*1ac0*/  ULEA UR6, UR6, UR5, 0x3 ;  /* 0x0000000506067291 */ /* 0x000fc8000f8e183f */
[----:B------:R-:W-:-:S04]  /*1ad0*/  UIADD3 UR6, UR6, 0x90, URZ ;  /* 0x0000009006067890 */ /* 0x000fc8000fffe03f */
[----:B------:R-:W-:-:S09]  /*1ae0*/  UPRMT UR6, URZ, 0x654, UR6 ;  /* 0x000006543f067896 */ /* 0x000fd20008000006 */
[----:B------:R-:W-:Y:S01]  /*1af0*/  SYNCS.ARRIVE.TRANS64.RED.A1T0 RZ, [UR6], RZ ;  /* 0x000000ffffff79a7 */ /* 0x000fe20008100406 */
[----:B------:R-:W-:Y:S05]  /*1b00*/  @P0 BRA `(.L_x_27) ;  /* 0x0000000000040947 */ /* 0x000fea0003800000 */
[----:B------:R-:W-:Y:S01]  /*1b10*/  BPT.TRAP 0x1 ;  /* 0x000000040000795c */ /* 0x000fe20000300000 */
.L_x_27:
[----:B------:R-:W2:Y:S01]  /*1b20*/  LDC R9, c[0x0][0x288] ;  /* 0x0000a200ff097b82 */ /* 0x000ea20000000800 */
[--C-:B------:R-:W-:Y:S01]  /*1b30*/  SHF.R.U32.HI R0, RZ, 0x2, R18.reuse ;  /* 0x00000002ff007819 */ /* 0x100fe20000011612 */
[----:B------:R-:W-:Y:S01]  /*1b40*/  IMAD.SHL.U32 R7, R49, 0x10, RZ ;  /* 0x0000001031077824 */ /* 0x000fe200078e00ff */
[----:B01----:R-:W-:Y:S01]  /*1b50*/  SHF.R.U32.HI R5, RZ, 0x7, R18 ;  /* 0x00000007ff057819 */ /* 0x003fe20000011612 */
[----:B------:R-:W-:Y:S01]  /*1b60*/  UIADD3 UR39, UR42, UR39, URZ ;  /* 0x000000272a277290 */ /* 0x000fe2000fffe03f */
[----:B------:R-:W-:Y:S01]  /*1b70*/  LOP3.LUT R4, R18, 0x60, RZ, 0xc0, !PT ;  /* 0x0000006012047812 */ /* 0x000fe200078ec0ff */
[----:B------:R-:W-:Y:S01]  /*1b80*/  ULDC UR7, c[0x0][0x284] ;  /* 0x0000a10000077ab9 */ /* 0x000fe20000000800 */
[----:B------:R-:W-:Y:S01]  /*1b90*/  LOP3.LUT R3, R0, 0x7, RZ, 0xc0, !PT ;  /* 0x0000000700037812 */ /* 0x000fe200078ec0ff */
[----:B------:R-:W-:Y:S01]  /*1ba0*/  UISETP.GT.U32.AND UP0, UPT, UR39, 0x11, UPT ;  /* 0x000000112700788c */ /* 0x000fe2000bf04070 */
[----:B------:R-:W-:Y:S01]  /*1bb0*/  LOP3.LUT R0, R5, 0x1, RZ, 0xc0, !PT ;  /* 0x0000000105007812 */ /* 0x000fe200078ec0ff */
[----:B------:R-:W-:Y:S01]  /*1bc0*/  UISETP.GE.U32.AND UP1, UPT, UR42, 0x12, UPT ;  /* 0x000000122a00788c */ /* 0x000fe2000bf26070 */
[----:B------:R-:W-:Y:S01]  /*1bd0*/  SHF.R.U32.HI R6, RZ, 0x1, R4 ;  /* 0x00000001ff067819 */ /* 0x000fe20000011604 */
[----:B------:R-:W-:Y:S01]  /*1be0*/  UISETP.LT.U32.AND UP0, UPT, UR42, 0x12, UP0 ;  /* 0x000000122a00788c */ /* 0x000fe20008701070 */
[----:B------:R-:W-:Y:S01]  /*1bf0*/  LOP3.LUT R4, R18, 0x3, RZ, 0xc0, !PT ;  /* 0x0000000312047812 */ /* 0x000fe200078ec0ff */
[----:B------:R-:W-:Y:S01]  /*1c00*/  IMAD.SHL.U32 R8, R0, 0x40, RZ ;  /* 0x0000004000087824 */ /* 0x000fe200078e00ff */
[----:B------:R-:W-:Y:S01]  /*1c10*/  IADD3 R5, RZ, -R6, -R3 ;  /* 0x80000006ff057210 */ /* 0x000fe20007ffe803 */
[----:B------:R-:W-:Y:S01]  /*1c20*/  UIMAD.WIDE.U32 UR4, UR39, 0x38e38e39, URZ ;  /* 0x38e38e39270478a5 */ /* 0x000fe2000f8e003f */
[----:B------:R-:W-:Y:S01]  /*1c30*/  SHF.R.S32.HI R15, RZ, 0x1f, R51 ;  /* 0x0000001fff0f7819 */ /* 0x000fe20000011433 */
[----:B------:R-:W-:Y:S01]  /*1c40*/  USEL UR6, URZ, 0x1, !UP0 ;  /* 0x000000013f067887 */ /* 0x000fe2000c000000 */
[----:B------:R-:W-:Y:S01]  /*1c50*/  LOP3.LUT R3, R8, 0x40, R3, 0xe2, !PT ;  /* 0x0000004008037812 */ /* 0x000fe200078ee203 */
[----:B------:R-:W-:Y:S01]  /*1c60*/  IMAD R14, R0, -0x40, R5 ;  /* 0xffffffc0000e7824 */ /* 0x000fe200078e0205 */
[----:B------:R-:W-:Y:S01]  /*1c70*/  ULDC.64 UR8, c[0x0][0x5d0] ;  /* 0x0001740000087ab9 */ /* 0x000fe20000000a00 */
[----:B------:R-:W-:Y:S01]  /*1c80*/  IMAD.SHL.U32 R0, R18, 0x2, RZ ;  /* 0x0000000212007824 */ /* 0x000fe200078e00ff */
[----:B------:R-:W-:Y:S01]  /*1c90*/  USHF.R.U32.HI UR4, URZ, 0x2, UR5 ;  /* 0x000000023f047899 */ /* 0x000fe20008011605 */
[----:B--2---:R-:W-:Y:S01]  /*1ca0*/  IMAD R8, R4, -0x2, R9 ;  /* 0xfffffffe04087824 */ /* 0x004fe200078e0209 */
[----:B------:R-:W-:Y:S01]  /*1cb0*/  ISETP.GE.AND P0, PT, R7, R9, PT ;  /* 0x000000090700720c */ /* 0x000fe20003f06270 */
[----:B------:R-:W-:Y:S01]  /*1cc0*/  IMAD R9, R52, 0x180, RZ ;  /* 0x0000018034097824 */ /* 0x000fe200078e02ff */
[----:B------:R-:W-:Y:S01]  /*1cd0*/  LOP3.LUT R20, R0, 0x6, RZ, 0xc0, !PT ;  /* 0x0000000600147812 */ /* 0x000fe200078ec0ff */
[----:B------:R-:W-:Y:S01]  /*1ce0*/  IMAD R0, R15, UR8, RZ ;  /* 0x000000080f007c24 */ /* 0x000fe2000f8e02ff */
[----:B------:R-:W-:Y:S01]  /*1cf0*/  ULOP3.LUT UR38, UR38, UR6, URZ, 0x3c, !UPT ;  /* 0x0000000626267292 */ /* 0x000fe2000f8e3c3f */
[----:B------:R-:W-:Y:S01]  /*1d00*/  IMAD.WIDE R52, R52, 0x180, RZ ;  /* 0x0000018034347825 */ /* 0x000fe200078e02ff */
[----:B------:R-:W-:Y:S01]  /*1d10*/  ISETP.GE.OR P0, PT, R9, UR7, P0 ;  /* 0x0000000709007c0c */ /* 0x000fe20008706670 */
[----:B------:R-:W-:Y:S01]  /*1d20*/  UIMAD UR39, UR4, -0x12, UR39 ;  /* 0xffffffee042778a4 */ /* 0x000fe2000f8e0227 */
[----:B------:R-:W-:Y:S01]  /*1d30*/  LOP3.LUT R4, R7, R20, RZ, 0xfc, !PT ;  /* 0x0000001407047212 */ /* 0x000fe200078efcff */
[----:B------:R-:W-:Y:S01]  /*1d40*/  IMAD R11, R51, UR9, R0 ;  /* 0x00000009330b7c24 */ /* 0x000fe2000f8e0200 */
[----:B------:R-:W-:Y:S01]  /*1d50*/  @UP1 ULOP3.LUT UR38, UR38, 0x1, UR4, 0x78, !UPT ;  /* 0x0000000126261892 */ /* 0x000fe2000f8e7804 */
[----:B------:R-:W-:Y:S01]  /*1d60*/  IADD3 R14, -R9, UR7, R14 ;  /* 0x00000007090e7c10 */ /* 0x000fe2000fffe10e */
[----:B------:R-:W-:Y:S01]  /*1d70*/  IMAD.MOV.U32 R0, RZ, RZ, -0x1 ;  /* 0xffffffffff007424 */ /* 0x000fe200078e00ff */
[----:B------:R-:W-:-:S02]  /*1d80*/  SHF.R.S32.HI R5, RZ, 0x1f, R4 ;  /* 0x0000001fff057819 */ /* 0x000fc40000011404 */
[----:B------:R-:W-:Y:S01]  /*1d90*/  LOP3.LUT R69, R52, R3, R6, 0xfe, !PT ;  /* 0x0000000334457212 */ /* 0x000fe200078efe06 */
[----:B------:R-:W-:Y:S02]  /*1da0*/  IMAD.IADD R3, R8, 0x1, -R7 ;  /* 0x0000000108037824 */ /* 0x000fe400078e0a07 */
[----:B------:R-:W-:-:S04]  /*1db0*/  IMAD.WIDE.U32 R4, R51, UR8, R4 ;  /* 0x0000000833047c25 */ /* 0x000fc8000f8e0004 */
[----:B------:R-:W-:Y:S02]  /*1dc0*/  IMAD.IADD R11, R5, 0x1, R11 ;  /* 0x00000001050b7824 */ /* 0x000fe400078e020b */
[----:B------:R-:W-:Y:S01]  /*1dd0*/  IMAD.MOV.U32 R10, RZ, RZ, R4 ;  /* 0x000000ffff0a7224 */ /* 0x000fe200078e0004 */
[----:B------:R-:W-:Y:S06]  /*1de0*/  @P0 BRA `(.L_x_29) ;  /* 0x0000001800b00947 */ /* 0x000fec0003800000 */
[----:B------:R-:W0:Y:S01]  /*1df0*/  LDC.64 R4, c[0x0][0x5c8] ;  /* 0x00017200ff047b82 */ /* 0x000e220000000a00 */
[----:B-----5:R-:W-:Y:S01]  /*1e00*/  ISETP.NE.AND P0, PT, R23, RZ, PT ;  /* 0x000000ff1700720c */ /* 0x020fe20003f05270 */
[----:B------:R-:W-:Y:S01]  /*1e10*/  BSSY B0, `(.L_x_29) ;  /* 0x00001a9000007945 */ /* 0x000fe20003800000 */
[-C--:B0-----:R-:W-:Y:S02]  /*1e20*/  IMAD R6, R53, R4.reuse, RZ ;  /* 0x0000000435067224 */ /* 0x081fe400078e02ff */
[----:B------:R-:W-:-:S04]  /*1e30*/  IMAD.WIDE.U32 R10, R69, R4, R10 ;  /* 0x00000004450a7225 */ /* 0x000fc800078e000a */
[----:B------:R-:W-:-:S04]  /*1e40*/  IMAD R7, R69, R5, R6 ;  /* 0x0000000545077224 */ /* 0x000fc800078e0206 */
[----:B------:R-:W-:Y:S01]  /*1e50*/  IMAD.IADD R64, R11, 0x1, R7 ;  /* 0x000000010b407824 */ /* 0x000fe200078e0207 */
[----:B------:R-:W-:Y:S06]  /*1e60*/  @!P0 BRA `(.L_x_30) ;  /* 0x0000001000888947 */ /* 0x000fec0003800000 */
[----:B------:R-:W0:Y:S01]  /*1e70*/  LDC.64 R12, c[0x0][0x5b0] ;  /* 0x00016c00ff0c7b82 */ /* 0x000e220000000a00 */
[----:B------:R-:W-:Y:S01]  /*1e80*/  IMAD R20, R49, 0x10, R20 ;  /* 0x0000001031147824 */ /* 0x000fe200078e0214 */
[----:B------:R-:W-:Y:S01]  /*1e90*/  ULDC.64 UR4, c[0x0][0x5b8] ;  /* 0x00016e0000047ab9 */ /* 0x000fe20000000a00 */
[----:B------:R-:W-:Y:S01]  /*1ea0*/  ISETP.GE.AND P2, PT, R14, 0x1, PT ;  /* 0x000000010e00780c */ /* 0x000fe20003f46270 */
[----:B------:R-:W-:Y:S01]  /*1eb0*/  IMAD R8, R15, UR4, RZ ;  /* 0x000000040f087c24 */ /* 0x000fe2000f8e02ff */
[----:B------:R-:W-:Y:S01]  /*1ec0*/  BSSY B1, `(.L_x_31) ;  /* 0x0000010000017945 */ /* 0x000fe20003800000 */
[----:B------:R-:W-:Y:S02]  /*1ed0*/  SHF.R.S32.HI R21, RZ, 0x1f, R20 ;  /* 0x0000001fff157819 */ /* 0x000fe40000011414 */
[----:B------:R-:W1:Y:S01]  /*1ee0*/  LDC.64 R6, c[0x0][0x5a8] ;  /* 0x00016a00ff067b82 */ /* 0x000e620000000a00 */
[----:B------:R-:W-:Y:S01]  /*1ef0*/  IMAD R9, R51, UR5, R8 ;  /* 0x0000000533097c24 */ /* 0x000fe2000f8e0208 */
[----:B------:R-:W-:Y:S01]  /*1f00*/  ISETP.LT.OR P1, PT, R3, 0x1, !P2 ;  /* 0x000000010300780c */ /* 0x000fe20005721670 */
[----:B------:R-:W-:-:S04]  /*1f10*/  IMAD.WIDE.U32 R20, R51, UR4, R20 ;  /* 0x0000000433147c25 */ /* 0x000fc8000f8e0014 */
[----:B------:R-:W-:Y:S01]  /*1f20*/  IMAD.IADD R51, R21, 0x1, R9 ;  /* 0x0000000115337824 */ /* 0x000fe200078e0209 */
[----:B------:R-:W2:Y:S01]  /*1f30*/  LDC.64 R54, c[0x0][0x5c0] ;  /* 0x00017000ff367b82 */ /* 0x000ea20000000a00 */
[----:B------:R-:W-:Y:S02]  /*1f40*/  IMAD.MOV.U32 R50, RZ, RZ, R20 ;  /* 0x000000ffff327224 */ /* 0x000fe400078e0014 */
[-C--:B0-----:R-:W-:Y:S02]  /*1f50*/  IMAD R56, R53, R12.reuse, RZ ;  /* 0x0000000c35387224 */ /* 0x081fe400078e02ff */
[----:B------:R-:W-:-:S04]  /*1f60*/  IMAD.WIDE.U32 R8, R69, R12, R50 ;  /* 0x0000000c45087225 */ /* 0x000fc800078e0032 */
[----:B------:R-:W-:Y:S01]  /*1f70*/  IMAD R63, R69, R13, R56 ;  /* 0x0000000d453f7224 */ /* 0x000fe200078e0238 */
[----:B-1----:R-:W-:-:S04]  /*1f80*/  IADD3 R60, P0, R8, R6, RZ ;  /* 0x00000006083c7210 */ /* 0x002fc80007f1e0ff */
[----:B------:R-:W-:Y:S01]  /*1f90*/  IADD3.X R61, R7, R9, R63, P0, !PT ;  /* 0x00000009073d7210 */ /* 0x000fe200007fe43f */
[----:B------:R-:W-:Y:S08]  /*1fa0*/  @P1 BRA `(.L_x_32) ;  /* 0x0000000000041947 */ /* 0x000ff00003800000 */
[----:B------:R0:W5:Y:S02]  /*1fb0*/  LDG.E.U8 R48, desc[UR36][R60.64] ;  /* 0x000000243c307981 */ /* 0x000164000c1e1100 */
.L_x_32:
[----:B------:R-:W-:Y:S05]  /*1fc0*/  BSYNC B1 ;  /* 0x0000000000017941 */ /* 0x000fea0003800000 */
.L_x_31:
[----:B-----5:R-:W-:Y:S01]  /*1fd0*/  LOP3.LUT R8, R48, 0xffff, RZ, 0xc0, !PT ;  /* 0x0000ffff30087812 */ /* 0x020fe200078ec0ff */
[----:B------:R-:W-:Y:S01]  /*1fe0*/  IMAD.SHL.U32 R56, R12, 0x8, RZ ;  /* 0x000000080c387824 */ /* 0x000fe200078e00ff */
[----:B------:R-:W-:Y:S01]  /*1ff0*/  ISETP.LT.OR P4, PT, R3, 0x2, !P2 ;  /* 0x000000020300780c */ /* 0x000fe20005781670 */
[----:B------:R-:W-:Y:S01]  /*2000*/  BSSY B1, `(.L_x_33) ;  /* 0x0000011000017945 */ /* 0x000fe20003800000 */
[----:B------:R-:W-:Y:S02]  /*2010*/  PRMT R8, R8, 0x8880, RZ ;  /* 0x0000888008087816 */ /* 0x000fe400000000ff */
[----:B--2---:R-:W-:Y:S02]  /*2020*/  IADD3 R58, P0, R10, R54, RZ ;  /* 0x000000360a3a7210 */ /* 0x004fe40007f1e0ff */
[----:B------:R-:W-:Y:S01]  /*2030*/  SHF.L.U64.HI R57, R12, 0x3, R13 ;  /* 0x000000030c397819 */ /* 0x000fe2000001020d */
[----:B------:R-:W-:Y:S02]  /*2040*/  IMAD R15, R8, R23, RZ ;  /* 0x00000017080f7224 */ /* 0x000fe400078e02ff */
[----:B------:R-:W-:Y:S01]  /*2050*/  IMAD.X R59, R64, 0x1, R55, P0 ;  /* 0x00000001403b7824 */ /* 0x000fe200000e0637 */
[----:B------:R-:W-:Y:S01]  /*2060*/  ISETP.GE.AND P0, PT, R14, 0x9, PT ;  /* 0x000000090e00780c */ /* 0x000fe20003f06270 */
[----:B------:R-:W-:-:S02]  /*2070*/  @!P1 IMAD R49, R40, R22, R15 ;  /* 0x0000001628319224 */ /* 0x000fc400078e020f */
[----:B------:R-:W-:-:S03]  /*2080*/  IMAD.WIDE.U32 R8, R69, R12, R56 ;  /* 0x0000000c45087225 */ /* 0x000fc600078e0038 */
[----:B------:R1:W-:Y:S01]  /*2090*/  @!P1 STG.E.U8 desc[UR36][R58.64], R49 ;  /* 0x000000313a009986 */ /* 0x0003e2000c101124 */
[----:B------:R-:W-:Y:S01]  /*20a0*/  ISETP.LT.OR P1, PT, R3, 0x1, !P0 ;  /* 0x000000010300780c */ /* 0x000fe20004721670 */
[----:B------:R-:W-:Y:S01]  /*20b0*/  IMAD.IADD R9, R63, 0x1, R9 ;  /* 0x000000013f097824 */ /* 0x000fe200078e0209 */
[----:B------:R-:W-:Y:S01]  /*20c0*/  IADD3 R62, P3, P5, R20, R6, R8 ;  /* 0x00000006143e7210 */ /* 0x000fe20007d7e008 */
[----:B------:R-:W-:-:S12]  /*20d0*/  @P4 BRA `(.L_x_34) ;  /* 0x00000000000c4947 */ /* 0x000fd80003800000 */
[----:B------:R-:W2:Y:S02]  /*20e0*/  LDG.E.U8 R48, desc[UR36][R60.64+0x1] ;  /* 0x000001243c307981 */ /* 0x000ea4000c1e1100 */
[----:B--2---:R-:W-:-:S05]  /*20f0*/  PRMT R8, R48, 0x8880, RZ ;  /* 0x0000888030087816 */ /* 0x004fca00000000ff */
[----:B------:R-:W-:-:S07]  /*2100*/  IMAD R15, R8, R23, RZ ;  /* 0x00000017080f7224 */ /* 0x000fce00078e02ff */
.L_x_34:
[----:B------:R-:W-:Y:S05]  /*2110*/  BSYNC B1 ;  /* 0x0000000000017941 */ /* 0x000fea0003800000 */
.L_x_33:
[----:B-1----:R-:W-:Y:S01]  /*2120*/  @!P4 IMAD R49, R41, R22, R15 ;  /* 0x000000162931c224 */ /* 0x002fe200078e020f */
[----:B------:R-:W-:Y:S01]  /*2130*/  BSSY B1, `(.L_x_35) ;  /* 0x000000d000017945 */ /* 0x000fe20003800000 */
[----:B------:R-:W-:Y:S01]  /*2140*/  @!P4 IMAD.MOV.U32 R40, RZ, RZ, R58 ;  /* 0x000000ffff28c224 */ /* 0x000fe200078e003a */
[----:B------:R-:W-:Y:S01]  /*2150*/  IADD3.X R63, R51, R7, R9, P3, P5 ;  /* 0x00000007333f7210 */ /* 0x000fe20001fea409 */
[----:B------:R-:W-:Y:S01]  /*2160*/  @!P4 IMAD.MOV.U32 R41, RZ, RZ, R59 ;  /* 0x000000ffff29c224 */ /* 0x000fe200078e003b */
[C---:B------:R-:W-:Y:S02]  /*2170*/  ISETP.LT.OR P5, PT, R3.reuse, 0x2, !P0 ;  /* 0x000000020300780c */ /* 0x040fe400047a1670 */
[----:B------:R-:W-:Y:S02]  /*2180*/  ISETP.LT.OR P3, PT, R3, 0x9, !P2 ;  /* 0x000000090300780c */ /* 0x000fe40005761670 */
[----:B------:R1:W-:Y:S01]  /*2190*/  @!P4 STG.E.U8 desc[UR36][R40.64+0x1], R49 ;  /* 0x000001312800c986 */ /* 0x0003e2000c101124 */
[----:B------:R-:W-:-:S04]  /*21a0*/  LEA R8, P4, R4, R58, 0x3 ;  /* 0x0000003a04087211 */ /* 0x000fc800078818ff */
[----:B------:R-:W-:Y:S01]  /*21b0*/  LEA.HI.X R9, R4, R59, R5, 0x3, P4 ;  /* 0x0000003b04097211 */ /* 0x000fe200020f1c05 */
[----:B------:R-:W-:Y:S08]  /*21c0*/  @P1 BRA `(.L_x_36) ;  /* 0x00000000000c1947 */ /* 0x000ff00003800000 */
[----:B------:R-:W1:Y:S02]  /*21d0*/  LDG.E.U8 R48, desc[UR36][R62.64] ;  /* 0x000000243e307981 */ /* 0x000e64000c1e1100 */
[----:B-1----:R-:W-:-:S05]  /*21e0*/  PRMT R40, R48, 0x8880, RZ ;  /* 0x0000888030287816 */ /* 0x002fca00000000ff */
[----:B------:R-:W-:-:S07]  /*21f0*/  IMAD R15, R40, R23, RZ ;  /* 0x00000017280f7224 */ /* 0x000fce00078e02ff */
.L_x_36:
[----:B------:R-:W-:Y:S05]  /*2200*/  BSYNC B1 ;  /* 0x0000000000017941 */ /* 0x000fea0003800000 */
.L_x_35:
[----:B-1----:R-:W-:Y:S01]  /*2210*/  @!P1 IMAD R41, R42, R22, R15 ;  /* 0x000000162a299224 */ /* 0x002fe200078e020f */
[----:B------:R-:W-:Y:S04]  /*2220*/  BSSY B1, `(.L_x_37) ;  /* 0x0000006000017945 */ /* 0x000fe80003800000 */
[----:B------:R1:W-:Y:S01]  /*2230*/  @!P1 STG.E.U8 desc[UR36][R8.64], R41 ;  /* 0x0000002908009986 */ /* 0x0003e2000c101124 */
[----:B------:R-:W-:Y:S05]  /*2240*/  @P5 BRA `(.L_x_38) ;  /* 0x00000000000c5947 */ /* 0x000fea0003800000 */
[----:B------:R-:W2:Y:S02]  /*2250*/  LDG.E.U8 R48, desc[UR36][R62.64+0x1] ;  /* 0x000001243e307981 */ /* 0x000ea4000c1e1100 */
[----:B--2---:R-:W-:-:S05]  /*2260*/  PRMT R40, R48, 0x8880, RZ ;  /* 0x0000888030287816 */ /* 0x004fca00000000ff */
[----:B------:R-:W-:-:S07]  /*2270*/  IMAD R15, R40, R23, RZ ;  /* 0x00000017280f7224 */ /* 0x000fce00078e02ff */
.L_x_38:
[----:B------:R-:W-:Y:S05]  /*2280*/  BSYNC B1 ;  /* 0x0000000000017941 */ /* 0x000fea0003800000 */
.L_x_37:
[----:B------:R-:W-:Y:S01]  /*2290*/  @!P5 IMAD R43, R43, R22, R15 ;  /* 0x000000162b2bd224 */ /* 0x000fe200078e020f */
[----:B------:R-:W-:Y:S04]  /*22a0*/  BSSY B1, `(.L_x_39) ;  /* 0x0000006000017945 */ /* 0x000fe80003800000 */
[----:B------:R2:W-:Y:S01]  /*22b0*/  @!P5 STG.E.U8 desc[UR36][R8.64+0x1], R43 ;  /* 0x0000012b0800d986 */ /* 0x0005e2000c101124 */
[----:B------:R-:W-:Y:S05]  /*22c0*/  @P3 BRA `(.L_x_40) ;  /* 0x00000000000c3947 */ /* 0x000fea0003800000 */
[----:B------:R-:W3:Y:S02]  /*22d0*/  LDG.E.U8 R48, desc[UR36][R60.64+0x8] ;  /* 0x000008243c307981 */ /* 0x000ee4000c1e1100 */
[----:B---3--:R-:W-:-:S05]  /*22e0*/  PRMT R40, R48, 0x8880, RZ ;  /* 0x0000888030287816 */ /* 0x008fca00000000ff */
[----:B------:R-:W-:-:S07]  /*22f0*/  IMAD R15, R40, R23, RZ ;  /* 0x00000017280f7224 */ /* 0x000fce00078e02ff */
.L_x_40:
[----:B------:R-:W-:Y:S05]  /*2300*/  BSYNC B1 ;  /* 0x0000000000017941 */ /* 0x000fea0003800000 */
.L_x_39:
[----:B------:R-:W-:Y:S01]  /*2310*/  ISETP.LT.OR P2, PT, R3, 0xa, !P2 ;  /* 0x0000000a0300780c */ /* 0x000fe20005741670 */
[----:B------:R-:W-:Y:S01]  /*2320*/  @!P3 IMAD R49, R44, R22, R15 ;  /* 0x000000162c31b224 */ /* 0x000fe200078e020f */
[----:B------:R-:W-:Y:S01]  /*2330*/  IADD3 R65, P4, R69, 0x80, RZ ;  /* 0x0000008045417810 */ /* 0x000fe20007f9e0ff */
[----:B------:R-:W-:Y:S01]  /*2340*/  @!P3 IMAD.MOV.U32 R42, RZ, RZ, R58 ;  /* 0x000000ffff2ab224 */ /* 0x000fe200078e003a */
[----:B------:R-:W-:Y:S01]  /*2350*/  ISETP.GE.AND P1, PT, R14, 0x81, PT ;  /* 0x000000810e00780c */ /* 0x000fe20003f26270 */
[----:B--2---:R-:W-:Y:S01]  /*2360*/  @!P3 IMAD.MOV.U32 R43, RZ, RZ, R59 ;  /* 0x000000ffff2bb224 */ /* 0x004fe200078e003b */
[----:B------:R-:W-:Y:S01]  /*2370*/  BSSY B1, `(.L_x_41) ;  /* 0x000000c000017945 */ /* 0x000fe20003800000 */
[----:B-1----:R-:W-:Y:S01]  /*2380*/  IMAD.WIDE.U32 R40, R65, R12, R50 ;  /* 0x0000000c41287225 */ /* 0x002fe200078e0032 */
[C---:B------:R-:W-:Y:S02]  /*2390*/  ISETP.LT.OR P5, PT, R3.reuse, 0x1, !P1 ;  /* 0x000000010300780c */ /* 0x040fe40004fa1670 */
[----:B------:R1:W-:Y:S01]  /*23a0*/  @!P3 STG.E.U8 desc[UR36][R42.64+0x8], R49 ;  /* 0x000008312a00b986 */ /* 0x0003e2000c101124 */
[C---:B------:R-:W-:Y:S01]  /*23b0*/  ISETP.LT.OR P3, PT, R3.reuse, 0x9, !P0 ;  /* 0x000000090300780c */ /* 0x040fe20004761670 */
[----:B------:R-:W-:Y:S01]  /*23c0*/  IMAD.X R67, RZ, RZ, R53, P4 ;  /* 0x000000ffff437224 */ /* 0x000fe200020e0635 */
[----:B------:R-:W-:-:S02]  /*23d0*/  ISETP.LT.OR P0, PT, R3, 0xa, !P0 ;  /* 0x0000000a0300780c */ /* 0x000fc40004701670 */
[----:B------:R-:W-:Y:S01]  /*23e0*/  IADD3 R44, P4, R40, R6, RZ ;  /* 0x00000006282c7210 */ /* 0x000fe20007f9e0ff */
[----:B------:R-:W-:-:S12]  /*23f0*/  @P2 BRA `(.L_x_42) ;  /* 0x00000000000c2947 */ /* 0x000fd80003800000 */
[----:B------:R-:W1:Y:S02]  /*2400*/  LDG.E.U8 R48, desc[UR36][R60.64+0x9] ;  /* 0x000009243c307981 */ /* 0x000e64000c1e1100 */
[----:B-1----:R-:W-:-:S05]  /*2410*/  PRMT R42, R48, 0x8880, RZ ;  /* 0x00008880302a7816 */ /* 0x002fca00000000ff */
[----:B------:R-:W-:-:S07]  /*2420*/  IMAD R15, R42, R23, RZ ;  /* 0x000000172a0f7224 */ /* 0x000fce00078e02ff */
.L_x_42:
[----:B------:R-:W-:Y:S05]  /*2430*/  BSYNC B1 ;  /* 0x0000000000017941 */ /* 0x000fea0003800000 */
.L_x_41:
[----:B-1----:R-:W-:Y:S01]  /*2440*/  @!P2 IMAD R49, R45, R22, R15 ;  /* 0x000000162d31a224 */ /* 0x002fe200078e020f */
[----:B------:R-:W-:Y:S01]  /*2450*/  BSSY B1, `(.L_x_43) ;  /* 0x0000009000017945 */ /* 0x000fe20003800000 */
[----:B------:R-:W-:Y:S02]  /*2460*/  @!P2 IMAD.MOV.U32 R42, RZ, RZ, R58 ;  /* 0x000000ffff2aa224 */ /* 0x000fe400078e003a */
[----:B------:R-:W-:Y:S02]  /*2470*/  @!P2 IMAD.MOV.U32 R43, RZ, RZ, R59 ;  /* 0x000000ffff2ba224 */ /* 0x000fe400078e003b */
[----:B0-----:R-:W-:-:S03]  /*2480*/  IMAD R60, R67, R12, RZ ;  /* 0x0000000c433c7224 */ /* 0x001fc600078e02ff */
[----:B------:R0:W-:Y:S01]  /*2490*/  @!P2 STG.E.U8 desc[UR36][R42.64+0x9], R49 ;  /* 0x000009312a00a986 */ /* 0x0001e2000c101124 */
[----:B------:R-:W-:Y:S05]  /*24a0*/  @P3 BRA `(.L_x_44) ;  /* 0x00000000000c3947 */ /* 0x000fea0003800000 */
[----:B------:R-:W0:Y:S02]  /*24b0*/  LDG.E.U8 R48, desc[UR36][R62.64+0x8] ;  /* 0x000008243e307981 */ /* 0x000e24000c1e1100 */
[----:B0-----:R-:W-:-:S05]  /*24c0*/  PRMT R42, R48, 0x8880, RZ ;  /* 0x00008880302a7816 */ /* 0x001fca00000000ff */
[----:B------:R-:W-:-:S07]  /*24d0*/  IMAD R15, R42, R23, RZ ;  /* 0x000000172a0f7224 */ /* 0x000fce00078e02ff */
.L_x_44:
[----:B------:R-:W-:Y:S05]  /*24e0*/  BSYNC B1 ;  /* 0x0000000000017941 */ /* 0x000fea0003800000 */
.L_x_43:
[----:B0-----:R-:W-:Y:S01]  /*24f0*/  @!P3 IMAD R43, R46, R22, R15 ;  /* 0x000000162e2bb224 */ /* 0x001fe200078e020f */
[----:B------:R-:W-:Y:S01]  /*2500*/  BSSY B1, `(.L_x_45) ;  /* 0x0000007000017945 */ /* 0x000fe20003800000 */
[----:B------:R-:W-:-:S03]  /*2510*/  IMAD R49, R65, R13, R60 ;  /* 0x0000000d41317224 */ /* 0x000fc600078e023c */
[----:B------:R0:W-:Y:S01]  /*2520*/  @!P3 STG.E.U8 desc[UR36][R8.64+0x8], R43 ;  /* 0x0000082b0800b986 */ /* 0x0001e2000c101124 */
[----:B------:R-:W-:Y:S05]  /*2530*/  @P0 BRA `(.L_x_46) ;  /* 0x00000000000c0947 */ /* 0x000fea0003800000 */
[----:B------:R-:W2:Y:S02]  /*2540*/  LDG.E.U8 R48, desc[UR36][R62.64+0x9] ;  /* 0x000009243e307981 */ /* 0x000ea4000c1e1100 */
[----:B--2---:R-:W-:-:S05]  /*2550*/  PRMT R42, R48, 0x8880, RZ ;  /* 0x00008880302a7816 */ /* 0x004fca00000000ff */
[----:B------:R-:W-:-:S07]  /*2560*/  IMAD R15, R42, R23, RZ ;  /* 0x000000172a0f7224 */ /* 0x000fce00078e02ff */
.L_x_46:
[----:B------:R-:W-:Y:S05]  /*2570*/  BSYNC B1 ;  /* 0x0000000000017941 */ /* 0x000fea0003800000 */
.L_x_45:
[----:B------:R-:W-:Y:S01]  /*2580*/  @!P0 IMAD R47, R47, R22, R15 ;  /* 0x000000162f2f8224 */ /* 0x000fe200078e020f */
[----:B------:R-:W-:Y:S01]  /*2590*/  @!P5 IADD3 R40, P3, R58, UR41, RZ ;  /* 0x000000293a28dc10 */ /* 0x000fe2000ff7e0ff */
[----:B0-----:R-:W-:Y:S01]  /*25a0*/  IMAD.WIDE.U32 R42, R65, R12, R56 ;  /* 0x0000000c412a7225 */ /* 0x001fe200078e0038 */
[----:B------:R-:W-:Y:S01]  /*25b0*/  BSSY B1, `(.L_x_47) ;  /* 0x000000c000017945 */ /* 0x000fe20003800000 */
[----:B------:R-:W-:Y:S01]  /*25c0*/  IADD3.X R45, R7, R41, R49, P4, !PT ;  /* 0x00000029072d7210 */ /* 0x000fe200027fe431 */
[----:B------:R0:W-:Y:S01]  /*25d0*/  @!P0 STG.E.U8 desc[UR36][R8.64+0x9], R47 ;  /* 0x0000092f08008986 */ /* 0x0001e2000c101124 */
[----:B------:R-:W-:Y:S01]  /*25e0*/  @!P5 IADD3.X R41, R59, UR40, RZ, P3, !PT ;  /* 0x000000283b29dc10 */ /* 0x000fe20009ffe4ff */
[----:B------:R-:W-:Y:S01]  /*25f0*/  IMAD.IADD R60, R49, 0x1, R43 ;  /* 0x00000001313c7824 */ /* 0x000fe200078e022b */
[----:B------:R-:W-:Y:S02]  /*2600*/  ISETP.GE.AND P0, PT, R14, 0x89, PT ;  /* 0x000000890e00780c */ /* 0x000fe40003f06270 */
[----:B------:R-:W-:-:S02]  /*2610*/  ISETP.LT.OR P2, PT, R3, 0x2, !P1 ;  /* 0x000000020300780c */ /* 0x000fc40004f41670 */
[----:B------:R-:W-:Y:S01]  /*2620*/  IADD3 R42, P3, P4, R20, R6, R42 ;  /* 0x00000006142a7210 */ /* 0x000fe20007c7e02a */
[----:B------:R-:W-:-:S12]  /*2630*/  @P5 BRA `(.L_x_48) ;  /* 0x00000000000c5947 */ /* 0x000fd80003800000 */
[----:B------:R-:W2:Y:S02]  /*2640*/  LDG.E.U8 R48, desc[UR36][R44.64] ;  /* 0x000000242c307981 */ /* 0x000ea4000c1e1100 */
[----:B--2---:R-:W-:-:S05]  /*2650*/  PRMT R46, R48, 0x8880, RZ ;  /* 0x00008880302e7816 */ /* 0x004fca00000000ff */
[----:B------:R-:W-:-:S07]  /*2660*/  IMAD R15, R46, R23, RZ ;  /* 0x000000172e0f7224 */ /* 0x000fce00078e02ff */
.L_x_48:
[----:B------:R-:W-:Y:S05]  /*2670*/  BSYNC B1 ;  /* 0x0000000000017941 */ /* 0x000fea0003800000 */
.L_x_47:
[----:B------:R-:W-:Y:S01]  /*2680*/  @!P5 IMAD R49, R32, R22, R15 ;  /* 0x000000162031d224 */ /* 0x000fe200078e020f */
[----:B------:R-:W-:Y:S01]  /*2690*/  BSSY B1, `(.L_x_49) ;  /* 0x000000b000017945 */ /* 0x000fe20003800000 */
[----:B------:R-:W-:Y:S02]  /*26a0*/  IADD3.X R43, R51, R7, R60, P3, P4 ;  /* 0x00000007332b7210 */ /* 0x000fe40001fe843c */
[C---:B------:R-:W-:Y:S01]  /*26b0*/  ISETP.LT.OR P4, PT, R3.reuse, 0x1, !P0 ;  /* 0x000000010300780c */ /* 0x040fe20004781670 */
[----:B------:R1:W-:Y:S01]  /*26c0*/  @!P5 STG.E.U8 desc[UR36][R40.64], R49 ;  /* 0x000000312800d986 */ /* 0x0003e2000c101124 */
[----:B------:R-:W-:Y:S02]  /*26d0*/  @!P2 IADD3 R46, P5, R58, UR41, RZ ;  /* 0x000000293a2eac10 */ /* 0x000fe4000ffbe0ff */
[----:B------:R-:W-:Y:S02]  /*26e0*/  ISETP.LT.OR P3, PT, R3, 0x2, !P0 ;  /* 0x000000020300780c */ /* 0x000fe40004761670 */
[----:B0-----:R-:W-:Y:S01]  /*26f0*/  @!P2 IADD3.X R47, R59, UR40, RZ, P5, !PT ;  /* 0x000000283b2fac10 */ /* 0x001fe2000affe4ff */
[----:B------:R-:W-:Y:S10]  /*2700*/  @P2 BRA `(.L_x_50) ;  /* 0x00000000000c2947 */ /* 0x000ff40003800000 */
[----:B------:R-:W2:Y:S02]  /*2710*/  LDG.E.U8 R48, desc[UR36][R44.64+0x1] ;  /* 0x000001242c307981 */ /* 0x000ea4000c1e1100 */
[----:B--2---:R-:W-:-:S05]  /*2720*/  PRMT R32, R48, 0x8880, RZ ;  /* 0x0000888030207816 */ /* 0x004fca00000000ff */
[----:B------:R-:W-:-:S07]  /*2730*/  IMAD R15, R32, R23, RZ ;  /* 0x00000017200f7224 */ /* 0x000fce00078e02ff */
.L_x_50:
[----:B------:R-:W-:Y:S05]  /*2740*/  BSYNC B1 ;  /* 0x0000000000017941 */ /* 0x000fea0003800000 */
.L_x_49:
[----:B-1----:R-:W-:Y:S01]  /*2750*/  @!P2 IMAD R49, R33, R22, R15 ;  /* 0x000000162131a224 */ /* 0x002fe200078e020f */
[----:B------:R-:W-:Y:S01]  /*2760*/  @!P4 IADD3 R32, P5, R8, UR41, RZ ;  /* 0x000000290820cc10 */ /* 0x000fe2000ffbe0ff */
[----:B------:R-:W-:Y:S03]  /*2770*/  BSSY B1, `(.L_x_51) ;  /* 0x000000a000017945 */ /* 0x000fe60003800000 */
[----:B------:R0:W-:Y:S01]  /*2780*/  @!P2 STG.E.U8 desc[UR36][R46.64+0x1], R49 ;  /* 0x000001312e00a986 */ /* 0x0001e2000c101124 */
[----:B------:R-:W-:Y:S02]  /*2790*/  ISETP.LT.OR P2, PT, R3, 0x9, !P1 ;  /* 0x000000090300780c */ /* 0x000fe40004f41670 */
[----:B------:R-:W-:Y:S02]  /*27a0*/  @!P4 IADD3.X R33, R9, UR40, RZ, P5, !PT ;  /* 0x000000280921cc10 */ /* 0x000fe4000affe4ff */
[----:B------:R-:W-:-:S02]  /*27b0*/  ISETP.LT.OR P1, PT, R3, 0xa, !P1 ;  /* 0x0000000a0300780c */ /* 0x000fc40004f21670 */
[----:B------:R-:W-:Y:S01]  /*27c0*/  @!P3 IADD3 R40, P5, R8, UR41, RZ ;  /* 0x000000290828bc10 */ /* 0x000fe2000ffbe0ff */
[----:B------:R-:W-:-:S12]  /*27d0*/  @P4 BRA `(.L_x_52) ;  /* 0x00000000000c4947 */ /* 0x000fd80003800000 */
[----:B------:R-:W0:Y:S02]  /*27e0*/  LDG.E.U8 R48, desc[UR36][R42.64] ;  /* 0x000000242a307981 */ /* 0x000e24000c1e1100 */
[----:B0-----:R-:W-:-:S05]  /*27f0*/  PRMT R46, R48, 0x8880, RZ ;  /* 0x00008880302e7816 */ /* 0x001fca00000000ff */
[----:B------:R-:W-:-:S07]  /*2800*/  IMAD R15, R46, R23, RZ ;  /* 0x000000172e0f7224 */ /* 0x000fce00078e02ff */
.L_x_52:
[----:B------:R-:W-:Y:S05]  /*2810*/  BSYNC B1 ;  /* 0x0000000000017941 */ /* 0x000fea0003800000 */
.L_x_51:
[----:B0-----:R-:W-:Y:S01]  /*2820*/  @!P4 IMAD R47, R34, R22, R15 ;  /* 0x00000016222fc224 */ /* 0x001fe200078e020f */
[----:B------:R-:W-:Y:S01]  /*2830*/  BSSY B1, `(.L_x_53) ;  /* 0x0000007000017945 */ /* 0x000fe20003800000 */
[----:B------:R-:W-:-:S03]  /*2840*/  @!P3 IADD3.X R41, R9, UR40, RZ, P5, !PT ;  /* 0x000000280929bc10 */ /* 0x000fc6000affe4ff */
[----:B------:R0:W-:Y:S01]  /*2850*/  @!P4 STG.E.U8 desc[UR36][R32.64], R47 ;  /* 0x0000002f2000c986 */ /* 0x0001e2000c101124 */
[----:B------:R-:W-:Y:S05]  /*2860*/  @P3 BRA `(.L_x_54) ;  /* 0x00000000000c3947 */ /* 0x000fea0003800000 */
[----:B------:R-:W0:Y:S02]  /*2870*/  LDG.E.U8 R48, desc[UR36][R42.64+0x1] ;  /* 0x000001242a307981 */ /* 0x000e24000c1e1100 */
[----:B0-----:R-:W-:-:S05]  /*2880*/  PRMT R32, R48, 0x8880, RZ ;  /* 0x0000888030207816 */ /* 0x001fca00000000ff */
[----:B------:R-:W-:-:S07]  /*2890*/  IMAD R15, R32, R23, RZ ;  /* 0x00000017200f7224 */ /* 0x000fce00078e02ff */
.L_x_54:
[----:B------:R-:W-:Y:S05]  /*28a0*/  BSYNC B1 ;  /* 0x0000000000017941 */ /* 0x000fea0003800000 */
.L_x_53:
[----:B------:R-:W-:Y:S01]  /*28b0*/  @!P3 IMAD R35, R35, R22, R15 ;  /* 0x000000162323b224 */ /* 0x000fe200078e020f */
[----:B0-----:R-:W-:Y:S01]  /*28c0*/  @!P2 IADD3 R32, P4, R58, UR41, RZ ;  /* 0x000000293a20ac10 */ /* 0x001fe2000ff9e0ff */
[----:B------:R-:W-:Y:S01]  /*28d0*/  BSSY B1, `(.L_x_55) ;  /* 0x000000b000017945 */ /* 0x000fe20003800000 */
[----:B------:R-:W-:Y:S02]  /*28e0*/  IADD3 R69, P5, R69, 0x100, RZ ;  /* 0x0000010045457810 */ /* 0x000fe40007fbe0ff */
[----:B------:R0:W-:Y:S01]  /*28f0*/  @!P3 STG.E.U8 desc[UR36][R40.64+0x1], R35 ;  /* 0x000001232800b986 */ /* 0x0001e2000c101124 */
[----:B------:R-:W-:Y:S02]  /*2900*/  ISETP.LT.OR P3, PT, R3, 0x9, !P0 ;  /* 0x000000090300780c */ /* 0x000fe40004761670 */
[----:B------:R-:W-:Y:S02]  /*2910*/  @!P2 IADD3.X R33, R59, UR40, RZ, P4, !PT ;  /* 0x000000283b21ac10 */ /* 0x000fe4000a7fe4ff */
[----:B------:R-:W-:-:S02]  /*2920*/  ISETP.LT.OR P0, PT, R3, 0xa, !P0 ;  /* 0x0000000a0300780c */ /* 0x000fc40004701670 */
[----:B------:R-:W-:Y:S01]  /*2930*/  @!P1 IADD3 R46, P4, R58, UR41, RZ ;  /* 0x000000293a2e9c10 */ /* 0x000fe2000ff9e0ff */
[----:B------:R-:W-:-:S12]  /*2940*/  @P2 BRA `(.L_x_56) ;  /* 0x00000000000c2947 */ /* 0x000fd80003800000 */
[----:B------:R-:W2:Y:S02]  /*2950*/  LDG.E.U8 R48, desc[UR36][R44.64+0x8] ;  /* 0x000008242c307981 */ /* 0x000ea4000c1e1100 */
[----:B--2---:R-:W-:-:S05]  /*2960*/  PRMT R34, R48, 0x8880, RZ ;  /* 0x0000888030227816 */ /* 0x004fca00000000ff */
[----:B------:R-:W-:-:S07]  /*2970*/  IMAD R15, R34, R23, RZ ;  /* 0x00000017220f7224 */ /* 0x000fce00078e02ff */
.L_x_56:
[----:B------:R-:W-:Y:S05]  /*2980*/  BSYNC B1 ;  /* 0x0000000000017941 */ /* 0x000fea0003800000 */
.L_x_55:
[----:B0-----:R-:W-:Y:S01]  /*2990*/  @!P2 IMAD R35, R36, R22, R15 ;  /* 0x000000162423a224 */ /* 0x001fe200078e020f */
[----:B------:R-:W-:Y:S01]  /*29a0*/  BSSY B1, `(.L_x_57) ;  /* 0x0000008000017945 */ /* 0x000fe20003800000 */
[----:B------:R-:W-:Y:S01]  /*29b0*/  IMAD.X R53, RZ, RZ, R53, P5 ;  /* 0x000000ffff357224 */ /* 0x000fe200028e0635 */
[----:B------:R-:W-:Y:S02]  /*29c0*/  @!P1 IADD3.X R47, R59, UR40, RZ, P4, !PT ;  /* 0x000000283b2f9c10 */ /* 0x000fe4000a7fe4ff */
[----:B------:R0:W-:Y:S01]  /*29d0*/  @!P2 STG.E.U8 desc[UR36][R32.64+0x8], R35 ;  /* 0x000008232000a986 */ /* 0x0001e2000c101124 */
[----:B------:R-:W-:Y:S05]  /*29e0*/  @P1 BRA `(.L_x_58) ;  /* 0x00000000000c1947 */ /* 0x000fea0003800000 */
[----:B------:R-:W0:Y:S02]  /*29f0*/  LDG.E.U8 R48, desc[UR36][R44.64+0x9] ;  /* 0x000009242c307981 */ /* 0x000e24000c1e1100 */
[----:B0-----:R-:W-:-:S05]  /*2a00*/  PRMT R32, R48, 0x8880, RZ ;  /* 0x0000888030207816 */ /* 0x001fca00000000ff */
[----:B------:R-:W-:-:S07]  /*2a10*/  IMAD R15, R32, R23, RZ ;  /* 0x00000017200f7224 */ /* 0x000fce00078e02ff */
.L_x_58:
[----:B------:R-:W-:Y:S05]  /*2a20*/  BSYNC B1 ;  /* 0x0000000000017941 */ /* 0x000fea0003800000 */
.L_x_57:
[----:B------:R-:W-:Y:S01]  /*2a30*/  @!P1 IMAD R45, R37, R22, R15 ;  /* 0x00000016252d9224 */ /* 0x000fe200078e020f */
[----:B0-----:R-:W-:Y:S01]  /*2a40*/  @!P3 IADD3 R32, P4, R8, UR41, RZ ;  /* 0x000000290820bc10 */ /* 0x001fe2000ff9e0ff */
[-C--:B------:R-:W-:Y:S01]  /*2a50*/  IMAD.WIDE.U32 R36, R69, R12.reuse, R50 ;  /* 0x0000000c45247225 */ /* 0x080fe200078e0032 */
[----:B------:R-:W-:Y:S01]  /*2a60*/  ISETP.GE.AND P2, PT, R14, 0x101, PT ;  /* 0x000001010e00780c */ /* 0x000fe20003f46270 */
[----:B------:R-:W-:Y:S01]  /*2a70*/  BSSY B1, `(.L_x_59) ;  /* 0x000000c000017945 */ /* 0x000fe20003800000 */
[----:B------:R0:W-:Y:S01]  /*2a80*/  @!P1 STG.E.U8 desc[UR36][R46.64+0x9], R45 ;  /* 0x0000092d2e009986 */ /* 0x0001e2000c101124 */
[----:B------:R-:W-:Y:S01]  /*2a90*/  IMAD R44, R53, R12, RZ ;  /* 0x0000000c352c7224 */ /* 0x000fe200078e02ff */
[----:B------:R-:W-:Y:S02]  /*2aa0*/  @!P3 IADD3.X R33, R9, UR40, RZ, P4, !PT ;  /* 0x000000280921bc10 */ /* 0x000fe4000a7fe4ff */
[----:B------:R-:W-:Y:S01]  /*2ab0*/  ISETP.LT.OR P1, PT, R3, 0x1, !P2 ;  /* 0x000000010300780c */ /* 0x000fe20005721670 */
[----:B------:R-:W-:Y:S01]  /*2ac0*/  IMAD R49, R69, R13, R44 ;  /* 0x0000000d45317224 */ /* 0x000fe200078e022c */
[----:B------:R-:W-:-:S02]  /*2ad0*/  @!P0 IADD3 R34, P4, R8, UR41, RZ ;  /* 0x0000002908228c10 */ /* 0x000fc4000ff9e0ff */
[----:B------:R-:W-:Y:S01]  /*2ae0*/  IADD3 R40, P5, R36, R6, RZ ;  /* 0x0000000624287210 */ /* 0x000fe20007fbe0ff */
[----:B------:R-:W-:-:S12]  /*2af0*/  @P3 BRA `(.L_x_60) ;  /* 0x00000000000c3947 */ /* 0x000fd80003800000 */
[----:B------:R-:W2:Y:S02]  /*2b00*/  LDG.E.U8 R48, desc[UR36][R42.64+0x8] ;  /* 0x000008242a307981 */ /* 0x000ea4000c1e1100 */
[----:B--2---:R-:W-:-:S05]  /*2b10*/  PRMT R44, R48, 0x8880, RZ ;  /* 0x00008880302c7816 */ /* 0x004fca00000000ff */
[----:B------:R-:W-:-:S07]  /*2b20*/  IMAD R15, R44, R23, RZ ;  /* 0x000000172c0f7224 */ /* 0x000fce00078e02ff */
.L_x_60:
[----:B------:R-:W-:Y:S05]  /*2b30*/  BSYNC B1 ;  /* 0x0000000000017941 */ /* 0x000fea0003800000 */
.L_x_59:
[----:B------:R-:W-:Y:S01]  /*2b40*/  @!P3 IMAD R13, R38, R22, R15 ;  /* 0x00000016260db224 */ /* 0x000fe200078e020f */
[----:B------:R-:W-:Y:S01]  /*2b50*/  BSSY B1, `(.L_x_61) ;  /* 0x0000008000017945 */ /* 0x000fe20003800000 */
[----:B------:R-:W-:Y:S02]  /*2b60*/  IADD3.X R41, R7, R37, R49, P5, !PT ;  /* 0x0000002507297210 */ /* 0x000fe40002ffe431 */
[----:B------:R-:W-:Y:S01]  /*2b70*/  @!P0 IADD3.X R35, R9, UR40, RZ, P4, !PT ;  /* 0x0000002809238c10 */ /* 0x000fe2000a7fe4ff */
[----:B------:R1:W-:Y:S01]  /*2b80*/  @!P3 STG.E.U8 desc[UR36][R32.64+0x8], R13 ;  /* 0x0000080d2000b986 */ /* 0x0003e2000c101124 */
[----:B------:R-:W-:Y:S05]  /*2b90*/  @P0 BRA `(.L_x_62) ;  /* 0x00000000000c0947 */ /* 0x000fea0003800000 */
[----:B------:R-:W1:Y:S02]  /*2ba0*/  LDG.E.U8 R48, desc[UR36][R42.64+0x9] ;  /* 0x000009242a307981 */ /* 0x000e64000c1e1100 */
[----:B-1----:R-:W-:-:S05]  /*2bb0*/  PRMT R32, R48, 0x8880, RZ ;  /* 0x0000888030207816 */ /* 0x002fca00000000ff */
[----:B------:R-:W-:-:S07]  /*2bc0*/  IMAD R15, R32, R23, RZ ;  /* 0x00000017200f7224 */ /* 0x000fce00078e02ff */
.L_x_62:
[----:B------:R-:W-:Y:S05]  /*2bd0*/  BSYNC B1 ;  /* 0x0000000000017941 */ /* 0x000fea0003800000 */
.L_x_61:
[----:B------:R-:W-:-:S05]  /*2be0*/  @!P0 IMAD R39, R39, R22, R15 ;  /* 0x0000001627278224 */ /* 0x000fca00078e020f */
[----:B------:R-:W-:Y:S04]  /*2bf0*/  @!P0 STG.E.U8 desc[UR36][R34.64+0x9], R39 ;  /* 0x0000092722008986 */ /* 0x000fe8000c101124 */
[----:B------:R-:W2:Y:S01]  /*2c00*/  @!P1 LDG.E.U8 R48, desc[UR36][R40.64] ;  /* 0x0000002428309981 */ /* 0x000ea2000c1e1100 */
[----:B-1----:R-:W-:Y:S01]  /*2c10*/  IMAD.WIDE.U32 R32, R4, 0x100, RZ ;  /* 0x0000010004207825 */ /* 0x002fe200078e00ff */
[----:B------:R-:W-:-:S03]  /*2c20*/  ISETP.LT.OR P3, PT, R3, 0x2, !P2 ;  /* 0x000000020300780c */ /* 0x000fc60005761670 */
[----:B------:R-:W-:Y:S01]  /*2c30*/  IMAD.SHL.U32 R11, R5, 0x100, RZ ;  /* 0x00000100050b7824 */ /* 0x000fe200078e00ff */
[----:B------:R-:W-:-:S03]  /*2c40*/  @!P1 IADD3 R10, P0, P4, R32, R54, R10 ;  /* 0x00000036200a9210 */ /* 0x000fc60007c1e00a */
[----:B------:R-:W-:-:S05]  /*2c50*/  IMAD.IADD R38, R33, 0x1, R11 ;  /* 0x0000000121267824 */ /* 0x000fca00078e020b */
[----:B------:R-:W-:Y:S02]  /*2c60*/  @!P1 IADD3.X R11, R38, R55, R64, P0, P4 ;  /* 0x00000037260b9210 */ /* 0x000fe400007e8440 */
[----:B--2---:R-:W-:-:S05]  /*2c70*/  @!P1 PRMT R36, R48, 0x8880, RZ ;  /* 0x0000888030249816 */ /* 0x004fca00000000ff */
[----:B------:R-:W-:-:S04]  /*2c80*/  @!P1 IMAD R15, R36, R23, RZ ;  /* 0x00000017240f9224 */ /* 0x000fc800078e02ff */
[----:B------:R-:W-:-:S05]  /*2c90*/  @!P1 IMAD R33, R24, R22, R15 ;  /* 0x0000001618219224 */ /* 0x000fca00078e020f */
[----:B------:R1:W-:Y:S04]  /*2ca0*/  @!P1 STG.E.U8 desc[UR36][R10.64], R33 ;  /* 0x000000210a009986 */ /* 0x0003e8000c101124 */
[----:B------:R-:W2:Y:S01]  /*2cb0*/  @!P3 LDG.E.U8 R48, desc[UR36][R40.64+0x1] ;  /* 0x000001242830b981 */ /* 0x000ea2000c1e1100 */
[----:B------:R-:W-:Y:S01]  /*2cc0*/  ISETP.GE.AND P0, PT, R14, 0x109, PT ;  /* 0x000001090e00780c */ /* 0x000fe20003f06270 */
[----:B------:R-:W-:Y:S01]  /*2cd0*/  IMAD.WIDE.U32 R56, R69, R12, R56 ;  /* 0x0000000c45387225 */ /* 0x000fe200078e0038 */
[C---:B------:R-:W-:Y:S02]  /*2ce0*/  LEA R12, P4, R4.reuse, R58, 0x8 ;  /* 0x0000003a040c7211 */ /* 0x040fe400078840ff */
[----:B------:R-:W-:Y:S01]  /*2cf0*/  ISETP.LT.OR P1, PT, R3, 0x1, !P0 ;  /* 0x000000010300780c */ /* 0x000fe20004721670 */
[----:B------:R-:W-:Y:S01]  /*2d00*/  IMAD.IADD R50, R49, 0x1, R57 ;  /* 0x0000000131327824 */ /* 0x000fe200078e0239 */
[----:B------:R-:W-:-:S02]  /*2d10*/  LEA.HI.X R13, R4, R59, R5, 0x8, P4 ;  /* 0x0000003b040d7211 */ /* 0x000fc400020f4405 */
[----:B------:R-:W-:-:S04]  /*2d20*/  IADD3 R20, P4, P5, R20, R6, R56 ;  /* 0x0000000614147210 */ /* 0x000fc80007d9e038 */
[----:B------:R-:W-:Y:S02]  /*2d30*/  IADD3.X R21, R51, R7, R50, P4, P5 ;  /* 0x0000000733157210 */ /* 0x000fe400027ea432 */
[----:B--2---:R-:W-:-:S05]  /*2d40*/  @!P3 PRMT R14, R48, 0x8880, RZ ;  /* 0x00008880300eb816 */ /* 0x004fca00000000ff */
[----:B------:R-:W-:-:S04]  /*2d50*/  @!P3 IMAD R15, R14, R23, RZ ;  /* 0x000000170e0fb224 */ /* 0x000fc800078e02ff */
[----:B------:R-:W-:-:S05]  /*2d60*/  @!P3 IMAD R25, R25, R22, R15 ;  /* 0x000000161919b224 */ /* 0x000fca00078e020f */
[----:B------:R-:W-:Y:S04]  /*2d70*/  @!P3 STG.E.U8 desc[UR36][R12.64+0x1], R25 ;  /* 0x000001190c00b986 */ /* 0x000fe8000c101124 */
[----:B------:R-:W1:Y:S01]  /*2d80*/  @!P1 LDG.E.U8 R48, desc[UR36][R20.64] ;  /* 0x0000002414309981 */ /* 0x000e62000c1e1100 */
[----:B------:R-:W-:Y:S02]  /*2d90*/  ISETP.LT.OR P3, PT, R3, 0x2, !P0 ;  /* 0x000000020300780c */ /* 0x000fe40004761670 */
[----:B------:R-:W-:-:S04]  /*2da0*/  LEA R6, P4, R4, R8, 0x8 ;  /* 0x0000000804067211 */ /* 0x000fc800078840ff */
[----:B------:R-:W-:Y:S02]  /*2db0*/  LEA.HI.X R7, R4, R9, R5, 0x8, P4 ;  /* 0x0000000904077211 */ /* 0x000fe400020f4405 */
[----:B-1----:R-:W-:-:S05]  /*2dc0*/  @!P1 PRMT R10, R48, 0x8880, RZ ;  /* 0x00008880300a9816 */ /* 0x002fca00000000ff */
[----:B------:R-:W-:-:S04]  /*2dd0*/  @!P1 IMAD R15, R10, R23, RZ ;  /* 0x000000170a0f9224 */ /* 0x000fc800078e02ff */
[----:B------:R-:W-:-:S05]  /*2de0*/  @!P1 IMAD R33, R26, R22, R15 ;  /* 0x000000161a219224 */ /* 0x000fca00078e020f */
[----:B------:R1:W-:Y:S04]  /*2df0*/  @!P1 STG.E.U8 desc[UR36][R6.64], R33 ;  /* 0x0000002106009986 */ /* 0x0003e8000c101124 */
[----:B------:R-:W2:Y:S01]  /*2e00*/  @!P3 LDG.E.U8 R48, desc[UR36][R20.64+0x1] ;  /* 0x000001241430b981 */ /* 0x000ea2000c1e1100 */
[----:B------:R-:W-:Y:S02]  /*2e10*/  ISETP.LT.OR P4, PT, R3, 0x9, !P2 ;  /* 0x000000090300780c */ /* 0x000fe40005781670 */
[----:B------:R-:W-:-:S04]  /*2e20*/  LEA R10, P1, R4, R8, 0x8 ;  /* 0x00000008040a7211 */ /* 0x000fc800078240ff */
[----:B------:R-:W-:Y:S02]  /*2e30*/  LEA.HI.X R11, R4, R9, R5, 0x8, P1 ;  /* 0x00000009040b7211 */ /* 0x000fe400008f4405 */
[----:B--2---:R-:W-:-:S05]  /*2e40*/  @!P3 PRMT R14, R48, 0x8880, RZ ;  /* 0x00008880300eb816 */ /* 0x004fca00000000ff */
[----:B------:R-:W-:-:S04]  /*2e50*/  @!P3 IMAD R15, R14, R23, RZ ;  /* 0x000000170e0fb224 */ /* 0x000fc800078e02ff */
[----:B------:R-:W-:-:S05]  /*2e60*/  @!P3 IMAD R27, R27, R22, R15 ;  /* 0x000000161b1bb224 */ /* 0x000fca00078e020f */
[----:B------:R2:W-:Y:S04]  /*2e70*/  @!P3 STG.E.U8 desc[UR36][R10.64+0x1], R27 ;  /* 0x0000011b0a00b986 */ /* 0x0005e8000c101124 */
[----:B------:R-:W3:Y:S01]  /*2e80*/  @!P4 LDG.E.U8 R48, desc[UR36][R40.64+0x8] ;  /* 0x000008242830c981 */ /* 0x000ee2000c1e1100 */
[----:B------:R-:W-:Y:S01]  /*2e90*/  ISETP.LT.OR P2, PT, R3, 0xa, !P2 ;  /* 0x0000000a0300780c */ /* 0x000fe20005741670 */
[----:B-1----:R-:W-:Y:S01]  /*2ea0*/  @!P4 IMAD.MOV.U32 R7, RZ, RZ, R13 ;  /* 0x000000ffff07c224 */ /* 0x002fe200078e000d */
[----:B---3--:R-:W-:-:S05]  /*2eb0*/  @!P4 PRMT R6, R48, 0x8880, RZ ;  /* 0x000088803006c816 */ /* 0x008fca00000000ff */
[----:B------:R-:W-:Y:S02]  /*2ec0*/  @!P4 IMAD R15, R6, R23, RZ ;  /* 0x00000017060fc224 */ /* 0x000fe400078e02ff */
[----:B------:R-:W-:Y:S02]  /*2ed0*/  @!P4 IMAD.MOV.U32 R6, RZ, RZ, R12 ;  /* 0x000000ffff06c224 */ /* 0x000fe400078e000c */
[----:B------:R-:W-:-:S05]  /*2ee0*/  @!P4 IMAD R25, R28, R22, R15 ;  /* 0x000000161c19c224 */ /* 0x000fca00078e020f */
[----:B------:R1:W-:Y:S04]  /*2ef0*/  @!P4 STG.E.U8 desc[UR36][R6.64+0x8], R25 ;  /* 0x000008190600c986 */ /* 0x0003e8000c101124 */
[----:B------:R-:W3:Y:S01]  /*2f00*/  @!P2 LDG.E.U8 R48, desc[UR36][R40.64+0x9] ;  /* 0x000009242830a981 */ /* 0x000ee2000c1e1100 */
[----:B------:R-:W-:Y:S02]  /*2f10*/  ISETP.LT.OR P3, PT, R3, 0x9, !P0 ;  /* 0x000000090300780c */ /* 0x000fe40004761670 */
[----:B---3--:R-:W-:-:S05]  /*2f20*/  @!P2 PRMT R14, R48, 0x8880, RZ ;  /* 0x00008880300ea816 */ /* 0x008fca00000000ff */
[----:B--2---:R-:W-:-:S04]  /*2f30*/  @!P2 IMAD.MOV.U32 R10, RZ, RZ, R14 ;  /* 0x000000ffff0aa224 */ /* 0x004fc800078e000e */
[----:B------:R-:W-:-:S04]  /*2f40*/  @!P2 IMAD R15, R10, R23, RZ ;  /* 0x000000170a0fa224 */ /* 0x000fc800078e02ff */
[----:B------:R-:W-:-:S05]  /*2f50*/  @!P2 IMAD R29, R29, R22, R15 ;  /* 0x000000161d1da224 */ /* 0x000fca00078e020f */
[----:B------:R2:W-:Y:S04]  /*2f60*/  @!P2 STG.E.U8 desc[UR36][R12.64+0x9], R29 ;  /* 0x0000091d0c00a986 */ /* 0x0005e8000c101124 */
[----:B------:R-:W3:Y:S01]  /*2f70*/  @!P3 LDG.E.U8 R48, desc[UR36][R20.64+0x8] ;  /* 0x000008241430b981 */ /* 0x000ee2000c1e1100 */
[----:B------:R-:W-:Y:S02]  /*2f80*/  ISETP.LT.OR P0, PT, R3, 0xa, !P0 ;  /* 0x0000000a0300780c */ /* 0x000fe40004701670 */
[----:B-1----:R-:W-:-:S04]  /*2f90*/  LEA R6, P1, R4, R8, 0x8 ;  /* 0x0000000804067211 */ /* 0x002fc800078240ff */
[----:B------:R-:W-:Y:S02]  /*2fa0*/  LEA.HI.X R7, R4, R9, R5, 0x8, P1 ;  /* 0x0000000904077211 */ /* 0x000fe400008f4405 */
[----:B---3--:R-:W-:-:S05]  /*2fb0*/  @!P3 PRMT R10, R48, 0x8880, RZ ;  /* 0x00008880300ab816 */ /* 0x008fca00000000ff */
[----:B------:R-:W-:-:S04]  /*2fc0*/  @!P3 IMAD R15, R10, R23, RZ ;  /* 0x000000170a0fb224 */ /* 0x000fc800078e02ff */
[----:B------:R-:W-:-:S05]  /*2fd0*/  @!P3 IMAD R3, R30, R22, R15 ;  /* 0x000000161e03b224 */ /* 0x000fca00078e020f */
[----:B------:R2:W-:Y:S04]  /*2fe0*/  @!P3 STG.E.U8 desc[UR36][R6.64+0x8], R3 ;  /* 0x000008030600b986 */ /* 0x0005e8000c101124 */
[----:B------:R-:W3:Y:S02]  /*2ff0*/  @!P0 LDG.E.U8 R48, desc[UR36][R20.64+0x9] ;  /* 0x0000092414308981 */ /* 0x000ee4000c1e1100 */
[----:B---3--:R-:W-:-:S05]  /*3000*/  @!P0 PRMT R10, R48, 0x8880, RZ ;  /* 0x00008880300a8816 */ /* 0x008fca00000000ff */
[----:B------:R-:W-:Y:S01]  /*3010*/  @!P0 IMAD R10, R10, R23, RZ ;  /* 0x000000170a0a8224 */ /* 0x000fe200078e02ff */
[----:B--2---:R-:W-:Y:S06]  /*3020*/  @P0 BRA `(.L_x_63) ;  /* 0x00000008001c0947 */ /* 0x004fec0003800000 */
[----:B------:R-:W-:Y:S01]  /*3030*/  @!P0 IMAD.MOV.U32 R15, RZ, RZ, R10 ;  /* 0x000000ffff0f8224 */ /* 0x000fe200078e000a */
[----:B------:R-:W-:-:S03]  /*3040*/  LEA R6, P0, R4, R8, 0x8 ;  /* 0x0000000804067211 */ /* 0x000fc600078040ff */
[----:B------:R-:W-:Y:S01]  /*3050*/  IMAD R15, R31, R22, R15 ;  /* 0x000000161f0f7224 */ /* 0x000fe200078e020f */
[----:B------:R-:W-:-:S05]  /*3060*/  LEA.HI.X R7, R4, R9, R5, 0x8, P0 ;  /* 0x0000000904077211 */ /* 0x000fca00000f4405 */
[----:B------:R1:W-:Y:S01]  /*3070*/  STG.E.U8 desc[UR36][R6.64+0x9], R15 ;  /* 0x0000090f06007986 */ /* 0x0003e2000c101124 */
[----:B------:R-:W-:Y:S05]  /*3080*/  BRA `(.L_x_63) ;  /* 0x0000000800047947 */ /* 0x000fea0003800000 */
.L_x_30:
[C---:B------:R-:W-:Y:S01]  /*3090*/  ISETP.GE.AND P2, PT, R14.reuse, 0x1, PT ;  /* 0x000000010e00780c */ /* 0x040fe20003f46270 */
[----:B------:R-:W-:Y:S01]  /*30a0*/  ULDC.64 UR4, c[0x0][0x5c0] ;  /* 0x0001700000047ab9 */ /* 0x000fe20000000a00 */
[----:B------:R-:W-:Y:S02]  /*30b0*/  ISETP.GE.AND P3, PT, R14, 0x9, PT ;  /* 0x000000090e00780c */ /* 0x000fe40003f66270 */
[C---:B------:R-:W-:Y:S02]  /*30c0*/  ISETP.LT.OR P1, PT, R3.reuse, 0x1, !P2 ;  /* 0x000000010300780c */ /* 0x040fe40005721670 */
[C---:B------:R-:W-:Y:S02]  /*30d0*/  ISETP.LT.OR P5, PT, R3.reuse, 0x2, !P2 ;  /* 0x000000020300780c */ /* 0x040fe400057a1670 */
[----:B------:R-:W-:Y:S02]  /*30e0*/  IADD3 R10, P0, R10, UR4, RZ ;  /* 0x000000040a0a7c10 */ /* 0x000fe4000ff1e0ff */
[----:B------:R-:W-:-:S02]  /*30f0*/  ISETP.LT.OR P4, PT, R3, 0x1, !P3 ;  /* 0x000000010300780c */ /* 0x000fc40005f81670 */
[----:B------:R-:W-:Y:S02]  /*3100*/  IADD3.X R11, R64, UR5, RZ, P0, !PT ;  /* 0x00000005400b7c10 */ /* 0x000fe400087fe4ff */
[----:B------:R-:W-:-:S03]  /*3110*/  ISETP.LT.OR P0, PT, R3, 0x2, !P3 ;  /* 0x000000020300780c */ /* 0x000fc60005f01670 */
[-C--:B------:R-:W-:Y:S02]  /*3120*/  @!P1 IMAD R9, R40, R22.reuse, RZ ;  /* 0x0000001628099224 */ /* 0x080fe400078e02ff */
[----:B------:R-:W-:-:S03]  /*3130*/  @!P5 IMAD R41, R41, R22, RZ ;  /* 0x000000162929d224 */ /* 0x000fc600078e02ff */
[----:B------:R0:W-:Y:S01]  /*3140*/  @!P1 STG.E.U8 desc[UR36][R10.64], R9 ;  /* 0x000000090a009986 */ /* 0x0001e2000c101124 */
[----:B------:R-:W-:Y:S01]  /*3150*/  LEA R6, P1, R4, R10, 0x3 ;  /* 0x0000000a04067211 */ /* 0x000fe200078218ff */
[-C--:B------:R-:W-:Y:S02]  /*3160*/  @!P4 IMAD R13, R42, R22.reuse, RZ ;  /* 0x000000162a0dc224 */ /* 0x080fe400078e02ff */
[----:B------:R-:W-:Y:S01]  /*3170*/  @!P5 STG.E.U8 desc[UR36][R10.64+0x1], R41 ;  /* 0x000001290a00d986 */ /* 0x000fe2000c101124 */
[----:B------:R-:W-:Y:S01]  /*3180*/  ISETP.LT.OR P5, PT, R3, 0x9, !P2 ;  /* 0x000000090300780c */ /* 0x000fe200057a1670 */
[----:B------:R-:W-:Y:S01]  /*3190*/  @!P0 IMAD R43, R43, R22, RZ ;  /* 0x000000162b2b8224 */ /* 0x000fe200078e02ff */
[----:B------:R-:W-:Y:S02]  /*31a0*/  LEA.HI.X R7, R4, R11, R5, 0x3, P1 ;  /* 0x0000000b04077211 */ /* 0x000fe400008f1c05 */
[----:B------:R-:W-:Y:S02]  /*31b0*/  ISETP.GE.AND P1, PT, R14, 0x81, PT ;  /* 0x000000810e00780c */ /* 0x000fe40003f26270 */
[C---:B------:R-:W-:Y:S01]  /*31c0*/  ISETP.LT.OR P2, PT, R3.reuse, 0xa, !P2 ;  /* 0x0000000a0300780c */ /* 0x040fe20005741670 */
[----:B------:R1:W-:Y:S01]  /*31d0*/  @!P4 STG.E.U8 desc[UR36][R6.64], R13 ;  /* 0x0000000d0600c986 */ /* 0x0003e2000c101124 */
[----:B------:R-:W-:-:S03]  /*31e0*/  ISETP.LT.OR P4, PT, R3, 0x1, !P1 ;  /* 0x000000010300780c */ /* 0x000fc60004f81670 */
[----:B------:R-:W-:Y:S01]  /*31f0*/  @!P0 STG.E.U8 desc[UR36][R6.64+0x1], R43 ;  /* 0x0000012b06008986 */ /* 0x000fe2000c101124 */
[C---:B------:R-:W-:Y:S01]  /*3200*/  ISETP.LT.OR P0, PT, R3.reuse, 0x9, !P3 ;  /* 0x000000090300780c */ /* 0x040fe20005f01670 */
[----:B------:R-:W-:Y:S01]  /*3210*/  @!P5 IMAD R15, R44, R22, RZ ;  /* 0x000000162c0fd224 */ /* 0x000fe200078e02ff */
[----:B------:R-:W-:-:S04]  /*3220*/  ISETP.LT.OR P3, PT, R3, 0xa, !P3 ;  /* 0x0000000a0300780c */ /* 0x000fc80005f61670 */
[----:B------:R2:W-:Y:S01]  /*3230*/  @!P5 STG.E.U8 desc[UR36][R10.64+0x8], R15 ;  /* 0x0000080f0a00d986 */ /* 0x0005e2000c101124 */
[----:B------:R-:W-:Y:S01]  /*3240*/  ISETP.LT.OR P5, PT, R3, 0x2, !P1 ;  /* 0x000000020300780c */ /* 0x000fe20004fa1670 */
[----:B------:R-:W-:Y:S02]  /*3250*/  @!P2 IMAD R45, R45, R22, RZ ;  /* 0x000000162d2da224 */ /* 0x000fe400078e02ff */
[----:B------:R-:W-:Y:S02]  /*3260*/  @!P4 IMAD.MOV.U32 R8, RZ, RZ, R6 ;  /* 0x000000ffff08c224 */ /* 0x000fe400078e0006 */
[----:B0-----:R-:W-:Y:S01]  /*3270*/  @!P4 IMAD.MOV.U32 R9, RZ, RZ, R7 ;  /* 0x000000ffff09c224 */ /* 0x001fe200078e0007 */
[----:B------:R0:W-:Y:S01]  /*3280*/  @!P2 STG.E.U8 desc[UR36][R10.64+0x9], R45 ;  /* 0x0000092d0a00a986 */ /* 0x0001e2000c101124 */
[----:B-1----:R-:W-:Y:S01]  /*3290*/  @!P4 IMAD R13, R5, 0x78, RZ ;  /* 0x00000078050dc824 */ /* 0x002fe200078e02ff */
[C---:B------:R-:W-:Y:S01]  /*32a0*/  ISETP.LT.OR P2, PT, R3.reuse, 0x9, !P1 ;  /* 0x000000090300780c */ /* 0x040fe20004f41670 */
[----:B------:R-:W-:Y:S01]  /*32b0*/  @!P4 IMAD.WIDE.U32 R8, R4, 0x78, R8 ;  /* 0x000000780408c825 */ /* 0x000fe200078e0008 */
[----:B------:R-:W-:-:S03]  /*32c0*/  ISETP.LT.OR P1, PT, R3, 0xa, !P1 ;  /* 0x0000000a0300780c */ /* 0x000fc60004f21670 */
[----:B------:R-:W-:Y:S02]  /*32d0*/  @!P0 IMAD R21, R46, R22, RZ ;  /* 0x000000162e158224 */ /* 0x000fe400078e02ff */
[----:B------:R-:W-:Y:S02]  /*32e0*/  @!P4 IMAD.IADD R9, R9, 0x1, R13 ;  /* 0x000000010909c824 */ /* 0x000fe400078e020d */
[----:B--2---:R-:W-:Y:S01]  /*32f0*/  @!P5 IMAD R15, R5, 0x78, RZ ;  /* 0x00000078050fd824 */ /* 0x004fe200078e02ff */
[----:B------:R1:W-:Y:S01]  /*3300*/  @!P0 STG.E.U8 desc[UR36][R6.64+0x8], R21 ;  /* 0x0000081506008986 */ /* 0x0003e2000c101124 */
[----:B------:R-:W-:Y:S01]  /*3310*/  @!P5 IMAD.WIDE.U32 R12, R4, 0x78, R6 ;  /* 0x00000078040cd825 */ /* 0x000fe200078e0006 */
[----:B------:R-:W-:-:S03]  /*3320*/  ISETP.GE.AND P0, PT, R14, 0x89, PT ;  /* 0x000000890e00780c */ /* 0x000fc60003f06270 */
[-C--:B------:R-:W-:Y:S02]  /*3330*/  @!P3 IMAD R47, R47, R22.reuse, RZ ;  /* 0x000000162f2fb224 */ /* 0x080fe400078e02ff */
[----:B------:R-:W-:Y:S02]  /*3340*/  @!P5 IMAD.IADD R13, R13, 0x1, R15 ;  /* 0x000000010d0dd824 */ /* 0x000fe400078e020f */
[-C--:B------:R-:W-:Y:S01]  /*3350*/  @!P4 IMAD R15, R32, R22.reuse, RZ ;  /* 0x00000016200fc224 */ /* 0x080fe200078e02ff */
[----:B------:R-:W-:Y:S01]  /*3360*/  @!P3 STG.E.U8 desc[UR36][R6.64+0x9], R47 ;  /* 0x0000092f0600b986 */ /* 0x000fe2000c101124 */
[----:B------:R-:W-:Y:S01]  /*3370*/  @!P5 IMAD R33, R33, R22, RZ ;  /* 0x000000162121d224 */ /* 0x000fe200078e02ff */
[----:B------:R-:W-:Y:S01]  /*3380*/  ISETP.LT.OR P3, PT, R3, 0x1, !P0 ;  /* 0x000000010300780c */ /* 0x000fe20004761670 */
[----:B0-----:R-:W-:Y:S01]  /*3390*/  @!P2 IMAD R11, R5, 0x78, RZ ;  /* 0x00000078050ba824 */ /* 0x001fe200078e02ff */
[----:B------:R0:W-:Y:S01]  /*33a0*/  @!P4 STG.E.U8 desc[UR36][R8.64], R15 ;  /* 0x0000000f0800c986 */ /* 0x0001e2000c101124 */
[----:B-1----:R-:W-:Y:S01]  /*33b0*/  @!P2 IMAD.WIDE.U32 R20, R4, 0x78, R6 ;  /* 0x000000780414a825 */ /* 0x002fe200078e0006 */
[----:B------:R-:W-:-:S02]  /*33c0*/  IADD3 R10, P4, R6, UR41, RZ ;  /* 0x00000029060a7c10 */ /* 0x000fc4000ff9e0ff */
[----:B------:R1:W-:Y:S01]  /*33d0*/  @!P5 STG.E.U8 desc[UR36][R12.64+0x1], R33 ;  /* 0x000001210c00d986 */ /* 0x0003e2000c101124 */
[----:B------:R-:W-:Y:S01]  /*33e0*/  ISETP.LT.OR P5, PT, R3, 0x2, !P0 ;  /* 0x000000020300780c */ /* 0x000fe200047a1670 */
[----:B------:R-:W-:Y:S01]  /*33f0*/  @!P2 IMAD.IADD R21, R21, 0x1, R11 ;  /* 0x000000011515a824 */ /* 0x000fe200078e020b */
[----:B------:R-:W-:Y:S01]  /*3400*/  IADD3.X R11, R7, UR40, RZ, P4, !PT ;  /* 0x00000028070b7c10 */ /* 0x000fe2000a7fe4ff */
[-C--:B------:R-:W-:Y:S01]  /*3410*/  @!P1 IMAD R37, R37, R22.reuse, RZ ;  /* 0x0000001625259224 */ /* 0x080fe200078e02ff */
[C---:B------:R-:W-:Y:S02]  /*3420*/  ISETP.LT.OR P4, PT, R3.reuse, 0x9, !P0 ;  /* 0x000000090300780c */ /* 0x040fe40004781670 */
[----:B------:R-:W-:Y:S01]  /*3430*/  @!P3 IMAD R41, R34, R22, RZ ;  /* 0x000000162229b224 */ /* 0x000fe200078e02ff */
[----:B------:R-:W-:Y:S01]  /*3440*/  ISETP.LT.OR P0, PT, R3, 0xa, !P0 ;  /* 0x0000000a0300780c */ /* 0x000fe20004701670 */
[----:B0-----:R-:W-:-:S03]  /*3450*/  @!P1 IMAD.WIDE.U32 R8, R4, 0x78, R6 ;  /* 0x0000007804089825 */ /* 0x001fc600078e0006 */
[----:B------:R-:W-:Y:S01]  /*3460*/  @!P3 STG.E.U8 desc[UR36][R10.64], R41 ;  /* 0x000000290a00b986 */ /* 0x000fe2000c101124 */
[-C--:B-1----:R-:W-:Y:S01]  /*3470*/  @!P2 IMAD R13, R36, R22.reuse, RZ ;  /* 0x00000016240da224 */ /* 0x082fe200078e02ff */
[----:B------:R-:W-:Y:S01]  /*3480*/  ISETP.GE.AND P3, PT, R14, 0x101, PT ;  /* 0x000001010e00780c */ /* 0x000fe20003f66270 */
[-C--:B------:R-:W-:Y:S02]  /*3490*/  @!P5 IMAD R35, R35, R22.reuse, RZ ;  /* 0x000000162323d224 */ /* 0x080fe400078e02ff */
[----:B------:R-:W-:Y:S02]  /*34a0*/  @!P5 IMAD.MOV.U32 R6, RZ, RZ, R10 ;  /* 0x000000ffff06d224 */ /* 0x000fe400078e000a */
[----:B------:R-:W-:Y:S02]  /*34b0*/  @!P5 IMAD.MOV.U32 R7, RZ, RZ, R11 ;  /* 0x000000ffff07d224 */ /* 0x000fe400078e000b */
[----:B------:R-:W-:Y:S02]  /*34c0*/  @!P1 IMAD R15, R5, 0x78, RZ ;  /* 0x00000078050f9824 */ /* 0x000fe400078e02ff */
[----:B------:R-:W-:Y:S01]  /*34d0*/  @!P0 IMAD R39, R39, R22, RZ ;  /* 0x0000001627278224 */ /* 0x000fe200078e02ff */
[----:B------:R0:W-:Y:S01]  /*34e0*/  @!P5 STG.E.U8 desc[UR36][R6.64+0x1], R35 ;  /* 0x000001230600d986 */ /* 0x0001e2000c101124 */
[----:B------:R-:W-:Y:S01]  /*34f0*/  ISETP.LT.OR P5, PT, R3, 0x1, !P3 ;  /* 0x000000010300780c */ /* 0x000fe20005fa1670 */
[----:B------:R-:W-:-:S02]  /*3500*/  @!P1 IMAD.IADD R9, R9, 0x1, R15 ;  /* 0x0000000109099824 */ /* 0x000fc400078e020f */
[----:B------:R1:W-:Y:S01]  /*3510*/  @!P2 STG.E.U8 desc[UR36][R20.64+0x8], R13 ;  /* 0x0000080d1400a986 */ /* 0x0003e2000c101124 */
[----:B------:R-:W-:Y:S01]  /*3520*/  ISETP.LT.OR P2, PT, R3, 0x2, !P3 ;  /* 0x000000020300780c */ /* 0x000fe20005f41670 */
[----:B------:R-:W-:Y:S02]  /*3530*/  @!P4 IMAD R15, R38, R22, RZ ;  /* 0x00000016260fc224 */ /* 0x000fe400078e02ff */
[----:B------:R2:W-:Y:S01]  /*3540*/  @!P1 STG.E.U8 desc[UR36][R8.64+0x9], R37 ;  /* 0x0000092508009986 */ /* 0x0005e2000c101124 */
[----:B------:R-:W-:-:S03]  /*3550*/  ISETP.GE.AND P1, PT, R14, 0x109, PT ;  /* 0x000001090e00780c */ /* 0x000fc60003f26270 */
[----:B------:R3:W-:Y:S01]  /*3560*/  @!P4 STG.E.U8 desc[UR36][R10.64+0x8], R15 ;  /* 0x0000080f0a00c986 */ /* 0x0007e2000c101124 */
[C---:B------:R-:W-:Y:S01]  /*3570*/  ISETP.LT.OR P4, PT, R3.reuse, 0x9, !P3 ;  /* 0x000000090300780c */ /* 0x040fe20005f81670 */
[--C-:B0-----:R-:W-:Y:S01]  /*3580*/  @!P5 IMAD.MOV.U32 R6, RZ, RZ, R10.reuse ;  /* 0x000000ffff06d224 */ /* 0x101fe200078e000a */
[C---:B------:R-:W-:Y:S01]  /*3590*/  ISETP.LT.OR P3, PT, R3.reuse, 0xa, !P3 ;  /* 0x0000000a0300780c */ /* 0x040fe20005f61670 */
[--C-:B------:R-:W-:Y:S01]  /*35a0*/  @!P5 IMAD.MOV.U32 R7, RZ, RZ, R11.reuse ;  /* 0x000000ffff07d224 */ /* 0x100fe200078e000b */
[----:B------:R-:W-:Y:S01]  /*35b0*/  @!P0 STG.E.U8 desc[UR36][R10.64+0x9], R39 ;  /* 0x000009270a008986 */ /* 0x000fe2000c101124 */
[----:B------:R-:W-:Y:S01]  /*35c0*/  ISETP.LT.OR P0, PT, R3, 0x1, !P1 ;  /* 0x000000010300780c */ /* 0x000fe20004f01670 */
[----:B-1----:R-:W-:Y:S02]  /*35d0*/  @!P5 IMAD R13, R5, 0x78, RZ ;  /* 0x00000078050dd824 */ /* 0x002fe400078e02ff */
[----:B--2---:R-:W-:Y:S02]  /*35e0*/  @!P2 IMAD.MOV.U32 R8, RZ, RZ, R10 ;  /* 0x000000ffff08a224 */ /* 0x004fe400078e000a */
[----:B------:R-:W-:-:S02]  /*35f0*/  @!P2 IMAD.MOV.U32 R9, RZ, RZ, R11 ;  /* 0x000000ffff09a224 */ /* 0x000fc400078e000b */
[----:B------:R-:W-:-:S04]  /*3600*/  @!P5 IMAD.WIDE.U32 R6, R4, 0x78, R6 ;  /* 0x000000780406d825 */ /* 0x000fc800078e0006 */
[----:B------:R-:W-:Y:S02]  /*3610*/  @!P2 IMAD R21, R5, 0x78, RZ ;  /* 0x000000780515a824 */ /* 0x000fe400078e02ff */
[----:B------:R-:W-:-:S04]  /*3620*/  @!P2 IMAD.WIDE.U32 R8, R4, 0x78, R8 ;  /* 0x000000780408a825 */ /* 0x000fc800078e0008 */
[----:B------:R-:W-:Y:S02]  /*3630*/  @!P5 IMAD.IADD R7, R13, 0x1, R7 ;  /* 0x000000010d07d824 */ /* 0x000fe400078e0207 */
[-C--:B---3--:R-:W-:Y:S02]  /*3640*/  @!P5 IMAD R15, R24, R22.reuse, RZ ;  /* 0x00000016180fd224 */ /* 0x088fe400078e02ff */
[----:B------:R-:W-:Y:S02]  /*3650*/  @!P2 IMAD.IADD R9, R21, 0x1, R9 ;  /* 0x000000011509a824 */ /* 0x000fe400078e0209 */
[-C--:B------:R-:W-:Y:S01]  /*3660*/  @!P2 IMAD R25, R25, R22.reuse, RZ ;  /* 0x000000161919a224 */ /* 0x080fe200078e02ff */
[----:B------:R0:W-:Y:S01]  /*3670*/  @!P5 STG.E.U8 desc[UR36][R6.64], R15 ;  /* 0x0000000f0600d986 */ /* 0x0001e2000c101124 */
[----:B------:R-:W-:Y:S01]  /*3680*/  @!P0 IADD3 R12, P5, R10, UR41, RZ ;  /* 0x000000290a0c8c10 */ /* 0x000fe2000ffbe0ff */
[----:B------:R-:W-:Y:S02]  /*3690*/  @!P3 IMAD.MOV.U32 R14, RZ, RZ, R10 ;  /* 0x000000ffff0eb224 */ /* 0x000fe400078e000a */
[----:B------:R1:W-:Y:S01]  /*36a0*/  @!P2 STG.E.U8 desc[UR36][R8.64+0x1], R25 ;  /* 0x000001190800a986 */ /* 0x0003e2000c101124 */
[----:B------:R-:W-:Y:S01]  /*36b0*/  ISETP.LT.OR P2, PT, R3, 0x2, !P1 ;  /* 0x000000020300780c */ /* 0x000fe20004f41670 */
[----:B------:R-:W-:Y:S01]  /*36c0*/  @!P3 IMAD R33, R5, 0x78, RZ ;  /* 0x000000780521b824 */ /* 0x000fe200078e02ff */
[----:B------:R-:W-:Y:S01]  /*36d0*/  @!P0 IADD3.X R13, R11, UR40, RZ, P5, !PT ;  /* 0x000000280b0d8c10 */ /* 0x000fe2000affe4ff */
[-C--:B------:R-:W-:Y:S01]  /*36e0*/  @!P4 IMAD R21, R28, R22.reuse, RZ ;  /* 0x000000161c15c224 */ /* 0x080fe200078e02ff */
[----:B------:R-:W-:Y:S01]  /*36f0*/  ISETP.LT.OR P5, PT, R3, 0x9, !P1 ;  /* 0x000000090300780c */ /* 0x000fe20004fa1670 */
[-C--:B------:R-:W-:Y:S01]  /*3700*/  @!P3 IMAD R29, R29, R22.reuse, RZ ;  /* 0x000000161d1db224 */ /* 0x080fe200078e02ff */
[----:B------:R-:W-:Y:S01]  /*3710*/  ISETP.LT.OR P1, PT, R3, 0xa, !P1 ;  /* 0x0000000a0300780c */ /* 0x000fe20004f21670 */
[----:B------:R-:W-:-:S02]  /*3720*/  @!P0 IMAD R3, R26, R22, RZ ;  /* 0x000000161a038224 */ /* 0x000fc400078e02ff */
[----:B0-----:R-:W-:Y:S02]  /*3730*/  @!P4 IMAD.MOV.U32 R6, RZ, RZ, R10 ;  /* 0x000000ffff06c224 */ /* 0x001fe400078e000a */
[--C-:B------:R-:W-:Y:S01]  /*3740*/  @!P4 IMAD.MOV.U32 R7, RZ, RZ, R11.reuse ;  /* 0x000000ffff07c224 */ /* 0x100fe200078e000b */
[----:B------:R0:W-:Y:S01]  /*3750*/  @!P0 STG.E.U8 desc[UR36][R12.64], R3 ;  /* 0x000000030c008986 */ /* 0x0001e2000c101124 */
[----:B------:R-:W-:Y:S02]  /*3760*/  @!P3 IMAD.MOV.U32 R15, RZ, RZ, R11 ;  /* 0x000000ffff0fb224 */ /* 0x000fe400078e000b */
[----:B------:R-:W-:-:S04]  /*3770*/  @!P4 IMAD.WIDE.U32 R6, R4, 0x78, R6 ;  /* 0x000000780406c825 */ /* 0x000fc800078e0006 */
[----:B------:R-:W-:Y:S01]  /*3780*/  @!P3 IMAD.WIDE.U32 R14, R4, 0x78, R14 ;  /* 0x00000078040eb825 */ /* 0x000fe200078e000e */
[----:B------:R-:W-:-:S03]  /*3790*/  @!P2 IADD3 R4, P0, R10, UR41, RZ ;  /* 0x000000290a04ac10 */ /* 0x000fc6000ff1e0ff */
[----:B-1----:R-:W-:Y:S01]  /*37a0*/  @!P4 IMAD R9, R5, 0x78, RZ ;  /* 0x000000780509c824 */ /* 0x002fe200078e02ff */
[----:B------:R-:W-:Y:S01]  /*37b0*/  @!P2 IADD3.X R5, R11, UR40, RZ, P0, !PT ;  /* 0x000000280b05ac10 */ /* 0x000fe200087fe4ff */
[-C--:B------:R-:W-:Y:S01]  /*37c0*/  @!P2 IMAD R27, R27, R22.reuse, RZ ;  /* 0x000000161b1ba224 */ /* 0x080fe200078e02ff */
[----:B------:R-:W-:Y:S01]  /*37d0*/  @!P5 IADD3 R8, P0, R10, UR41, RZ ;  /* 0x000000290a08dc10 */ /* 0x000fe2000ff1e0ff */
[----:B------:R-:W-:Y:S02]  /*37e0*/  @!P4 IMAD.IADD R7, R9, 0x1, R7 ;  /* 0x000000010907c824 */ /* 0x000fe400078e0207 */
[----:B------:R-:W-:Y:S01]  /*37f0*/  @!P3 IMAD.IADD R15, R33, 0x1, R15 ;  /* 0x00000001210fb824 */ /* 0x000fe200078e020f */
[----:B------:R-:W-:Y:S01]  /*3800*/  @!P5 IADD3.X R9, R11, UR40, RZ, P0, !PT ;  /* 0x000000280b09dc10 */ /* 0x000fe200087fe4ff */
[-C--:B------:R-:W-:Y:S01]  /*3810*/  @!P5 IMAD R25, R30, R22.reuse, RZ ;  /* 0x000000161e19d224 */ /* 0x080fe200078e02ff */
[----:B------:R-:W-:Y:S01]  /*3820*/  @!P1 IADD3 R10, P0, R10, UR41, RZ ;  /* 0x000000290a0a9c10 */ /* 0x000fe2000ff1e0ff */
[----:B------:R-:W-:Y:S01]  /*3830*/  @!P1 IMAD R31, R31, R22, RZ ;  /* 0x000000161f1f9224 */ /* 0x000fe200078e02ff */
[----:B------:R0:W-:Y:S02]  /*3840*/  @!P2 STG.E.U8 desc[UR36][R4.64+0x1], R27 ;  /* 0x0000011b0400a986 */ /* 0x0001e4000c101124 */
[----:B------:R-:W-:-:S02]  /*3850*/  @!P1 IADD3.X R11, R11, UR40, RZ, P0, !PT ;  /* 0x000000280b0b9c10 */ /* 0x000fc400087fe4ff */
[----:B------:R0:W-:Y:S04]  /*3860*/  @!P4 STG.E.U8 desc[UR36][R6.64+0x8], R21 ;  /* 0x000008150600c986 */ /* 0x0001e8000c101124 */
[----:B------:R0:W-:Y:S04]  /*3870*/  @!P3 STG.E.U8 desc[UR36][R14.64+0x9], R29 ;  /* 0x0000091d0e00b986 */ /* 0x0001e8000c101124 */
[----:B------:R0:W-:Y:S04]  /*3880*/  @!P5 STG.E.U8 desc[UR36][R8.64+0x8], R25 ;  /* 0x000008190800d986 */ /* 0x0001e8000c101124 */
[----:B------:R0:W-:Y:S02]  /*3890*/  @!P1 STG.E.U8 desc[UR36][R10.64+0x9], R31 ;  /* 0x0000091f0a009986 */ /* 0x0001e4000c101124 */
.L_x_63:
[----:B------:R-:W-:Y:S05]  /*38a0*/  BSYNC B0 ;  /* 0x0000000000007941 */ /* 0x000fea0003800000 */
.L_x_29:
[----:B------:R-:W-:Y:S01]  /*38b0*/  ULDC UR4, c[0x0][0xc] ;  /* 0x0000030000047ab9 */ /* 0x000fe20000000800 */
[----:B------:R-:W-:Y:S01]  /*38c0*/  ULDC UR5, c[0x0][0x10] ;  /* 0x0000040000057ab9 */ /* 0x000fe20000000800 */
[----:B0-----:R-:W0:Y:S01]  /*38d0*/  LDC R3, c[0x0][0x14] ;  /* 0x00000500ff037b82 */ /* 0x001e220000000800 */
[----:B------:R-:W-:Y:S01]  /*38e0*/  UIMAD.WIDE.U32 UR4, UR4, UR5, URZ ;  /* 0x00000005040472a5 */ /* 0x000fe2000f8e003f */
[----:B------:R-:W-:Y:S02]  /*38f0*/  IMAD.MOV.U32 R49, RZ, RZ, -0x1 ;  /* 0xffffffffff317424 */ /* 0x000fe400078e00ff */
[----:B------:R-:W-:-:S03]  /*3900*/  IMAD.MOV.U32 R51, RZ, RZ, -0x1 ;  /* 0xffffffffff337424 */ /* 0x000fc600078e00ff */
[----:B0-----:R-:W-:-:S04]  /*3910*/  IMAD.WIDE.U32 R16, R3, UR4, R16 ;  /* 0x0000000403107c25 */ /* 0x001fc8000f8e0010 */
[----:B------:R-:W-:Y:S01]  /*3920*/  IMAD R3, R3, UR5, RZ ;  /* 0x0000000503037c24 */ /* 0x000fe2000f8e02ff */
[----:B------:R-:W-:Y:S02]  /*3930*/  ULDC.64 UR4, c[0x0][0x650] ;  /* 0x0001940000047ab9 */ /* 0x000fe40000000a00 */
[----:B------:R-:W-:Y:S01]  /*3940*/  ISETP.GE.U32.AND P0, PT, R16, UR4, PT ;  /* 0x0000000410007c0c */ /* 0x000fe2000bf06070 */
[--C-:B------:R-:W-:Y:S01]  /*3950*/  IMAD.IADD R17, R17, 0x1, R3.reuse ;  /* 0x0000000111117824 */ /* 0x100fe200078e0203 */
[----:B------:R-:W-:-:S04]  /*3960*/  PRMT R3, RZ, 0x7610, R3 ;  /* 0x00007610ff037816 */ /* 0x000fc80000000003 */
[----:B------:R-:W-:-:S13]  /*3970*/  ISETP.GE.U32.AND.EX P0, PT, R17, UR5, PT, P0 ;  /* 0x0000000511007c0c */ /* 0x000fda000bf06100 */
[----:B------:R-:W-:Y:S05]  /*3980*/  @P0 BRA `(.L_x_64) ;  /* 0x0000000400640947 */ /* 0x000fea0003800000 */
[----:B------:R-:W0:Y:S01]  /*3990*/  S2R R12, SR_CTAID.X ;  /* 0x00000000000c7919 */ /* 0x000e220000002500 */
[----:B------:R-:W2:Y:S01]  /*39a0*/  LDC.64 R10, c[0x0][0x628] ;  /* 0x00018a00ff0a7b82 */ /* 0x000ea20000000a00 */
[----:B------:R-:W-:Y:S01]  /*39b0*/  ULDC UR4, c[0x0][0x150] ;  /* 0x0000540000047ab9 */ /* 0x000fe20000000800 */
[----:B------:R-:W-:Y:S01]  /*39c0*/  IMAD.MOV.U32 R8, RZ, RZ, R16 ;  /* 0x000000ffff087224 */ /* 0x000fe200078e0010 */
[----:B------:R-:W3:Y:S01]  /*39d0*/  S2R R24, SR_CTAID.Y ;  /* 0x0000000000187919 */ /* 0x000ee20000002600 */
[----:B------:R-:W-:-:S04]  /*39e0*/  IMAD.MOV.U32 R9, RZ, RZ, R17 ;  /* 0x000000ffff097224 */ /* 0x000fc800078e0011 */
[----:B------:R-:W4:Y:S08]  /*39f0*/  LDC R21, c[0x0][0x144] ;  /* 0x00005100ff157b82 */ /* 0x000f300000000800 */
[----:B------:R-:W3:Y:S08]  /*3a00*/  LDC R0, c[0x0][0x630] ;  /* 0x00018c00ff007b82 */ /* 0x000ef00000000800 */
[----:B-1----:R-:W1:Y:S01]  /*3a10*/  LDC.64 R14, c[0x0][0x620] ;  /* 0x00018800ff0e7b82 */ /* 0x002e620000000a00 */
[----:B--2---:R-:W-:-:S04]  /*3a20*/  ISETP.NE.U32.AND P0, PT, R10, RZ, PT ;  /* 0x000000ff0a00720c */ /* 0x004fc80003f05070 */
[----:B------:R-:W-:Y:S02]  /*3a30*/  ISETP.NE.AND.EX P0, PT, R11, RZ, PT, P0 ;  /* 0x000000ff0b00720c */ /* 0x000fe40003f05300 */
[----:B0-----:R-:W-:-:S05]  /*3a40*/  I2FP.F32.U32 R3, R12 ;  /* 0x0000000c00037245 */ /* 0x001fca0000201000 */
[----:B------:R-:W-:-:S04]  /*3a50*/  FMUL R3, R3, UR4 ;  /* 0x0000000403037c20 */ /* 0x000fc80008400000 */
[----:B------:R0:W2:Y:S02]  /*3a60*/  F2I.U32.TRUNC.NTZ R20, R3 ;  /* 0x0000000300147305 */ /* 0x0000a4000020f000 */
[----:B---34-:R-:W-:Y:S05]  /*3a70*/  @!P0 BRA `(.L_x_65) ;  /* 0x0000000000288947 */ /* 0x018fea0003800000 */
[----:B0-----:R-:W0:Y:S02]  /*3a80*/  LDC R3, c[0x0][0x634] ;  /* 0x00018d00ff037b82 */ /* 0x001e240000000800 */
        /* <DEDUP_REMOVED lines=9> */
.L_x_65:
[----:B------:R-:W3:Y:S01]  /*3b20*/  LDC.64 R28, c[0x0][0x640] ;  /* 0x00019000ff1c7b82 */ /* 0x000ee20000000a00 */
[-CC-:B------:R-:W-:Y:S01]  /*3b30*/  SHF.R.U64 R51, R8, R0.reuse, R9.reuse ;  /* 0x0000000008337219 */ /* 0x180fe20000001209 */
[----:B--2---:R-:W-:Y:S01]  /*3b40*/  IMAD.MOV R20, RZ, RZ, -R20 ;  /* 0x000000ffff147224 */ /* 0x004fe200078e0a14 */
[----:B------:R-:W-:Y:S01]  /*3b50*/  SHF.R.U32.HI R0, RZ, R0, R9 ;  /* 0x00000000ff007219 */ /* 0x000fe20000011609 */
[----:B------:R-:W-:Y:S01]  /*3b60*/  ULDC UR4, c[0x0][0x154] ;  /* 0x0000550000047ab9 */ /* 0x000fe20000000800 */
[----:B0-----:R-:W-:Y:S01]  /*3b70*/  IADD3 R3, P0, RZ, -R51, RZ ;  /* 0x80000033ff037210 */ /* 0x001fe20007f1e0ff */
[----:B------:R-:W-:Y:S02]  /*3b80*/  IMAD R21, R21, R20, R12 ;  /* 0x0000001415157224 */ /* 0x000fe400078e020c */
[----:B------:R-:W0:Y:S01]  /*3b90*/  LDC R6, c[0x0][0x618] ;  /* 0x00018600ff067b82 */ /* 0x000e220000000800 */
[----:B------:R-:W-:Y:S02]  /*3ba0*/  IMAD.MOV.U32 R7, RZ, RZ, 0x1 ;  /* 0x00000001ff077424 */ /* 0x000fe400078e00ff */
[----:B------:R-:W-:-:S04]  /*3bb0*/  IMAD.X R5, RZ, RZ, ~R0, P0 ;  /* 0x000000ffff057224 */ /* 0x000fc800000e0e00 */
[-C--:B-1----:R-:W-:Y:S01]  /*3bc0*/  IMAD R0, R5, R14.reuse, RZ ;  /* 0x0000000e05007224 */ /* 0x082fe200078e02ff */
[----:B------:R-:W1:Y:S01]  /*3bd0*/  LDC R8, c[0x0][0x608] ;  /* 0x00018200ff087b82 */ /* 0x000e620000000800 */
[----:B------:R-:W-:-:S04]  /*3be0*/  IMAD.WIDE.U32 R4, R3, R14, R16 ;  /* 0x0000000e03047225 */ /* 0x000fc800078e0010 */
[----:B------:R-:W-:Y:S01]  /*3bf0*/  IMAD R3, R3, R15, R0 ;  /* 0x0000000f03037224 */ /* 0x000fe200078e0200 */
[----:B------:R-:W-:Y:S02]  /*3c00*/  I2FP.F32.U32 R0, R24 ;  /* 0x0000001800007245 */ /* 0x000fe40000201000 */
[----:B------:R-:W2:Y:S01]  /*3c10*/  LDC R26, c[0x0][0x658] ;  /* 0x00019600ff1a7b82 */ /* 0x000ea20000000800 */
[----:B------:R-:W-:Y:S01]  /*3c20*/  IMAD.IADD R3, R5, 0x1, R3 ;  /* 0x0000000105037824 */ /* 0x000fe200078e0203 */
[----:B---3--:R-:W-:Y:S01]  /*3c30*/  ISETP.NE.U32.AND P0, PT, R28, RZ, PT ;  /* 0x000000ff1c00720c */ /* 0x008fe20003f05070 */
[----:B------:R-:W-:Y:S01]  /*3c40*/  FMUL R0, R0, UR4 ;  /* 0x0000000400007c20 */ /* 0x000fe20008400000 */
[----:B------:R-:W-:Y:S02]  /*3c50*/  IMAD.MOV.U32 R5, RZ, RZ, -0x1 ;  /* 0xffffffffff057424 */ /* 0x000fe400078e00ff */
[----:B------:R-:W-:Y:S01]  /*3c60*/  ISETP.NE.AND.EX P0, PT, R29, RZ, PT, P0 ;  /* 0x000000ff1d00720c */ /* 0x000fe20003f05300 */
[----:B------:R3:W4:Y:S01]  /*3c70*/  F2I.U32.TRUNC.NTZ R13, R0 ;  /* 0x00000000000d7305 */ /* 0x000722000020f000 */
[----:B------:R-:W3:Y:S01]  /*3c80*/  LDC R15, c[0x0][0x148] ;  /* 0x00005200ff0f7b82 */ /* 0x000ee20000000800 */
[----:B0-----:R-:W-:-:S02]  /*3c90*/  SHF.R.U64 R12, R4, R6, R3 ;  /* 0x00000006040c7219 */ /* 0x001fc40000001203 */
[----:B------:R-:W-:-:S05]  /*3ca0*/  SHF.R.U32.HI R3, RZ, R6, R3 ;  /* 0x00000006ff037219 */ /* 0x000fca0000011603 */
[----:B------:R-:W0:Y:S01]  /*3cb0*/  LDC R20, c[0x0][0x600] ;  /* 0x00018000ff147b82 */ /* 0x000e220000000800 */
[-CC-:B-1----:R-:W-:Y:S02]  /*3cc0*/  SHF.R.U64 R10, R12, R8.reuse, R3.reuse ;  /* 0x000000080c0a7219 */ /* 0x182fe40000001203 */
[----:B------:R-:W-:-:S05]  /*3cd0*/  SHF.R.U32.HI R3, RZ, R8, R3 ;  /* 0x00000008ff037219 */ /* 0x000fca0000011603 */
[----:B------:R-:W1:Y:S01]  /*3ce0*/  LDC R27, c[0x0][0x648] ;  /* 0x00019200ff1b7b82 */ /* 0x000e620000000800 */
[-C--:B--2---:R-:W-:Y:S02]  /*3cf0*/  SHF.L.U32 R4, R5, R26.reuse, RZ ;  /* 0x0000001a05047219 */ /* 0x084fe400000006ff */
[-CC-:B------:R-:W-:Y:S02]  /*3d00*/  SHF.R.U64 R14, R10, R26.reuse, R3.reuse ;  /* 0x0000001a0a0e7219 */ /* 0x180fe40000001203 */
[----:B------:R-:W-:Y:S02]  /*3d10*/  SHF.R.U32.HI R5, RZ, R26, R3 ;  /* 0x0000001aff057219 */ /* 0x000fe40000011603 */
[----:B------:R-:W-:Y:S01]  /*3d20*/  LOP3.LUT R25, RZ, R4, RZ, 0x33, !PT ;  /* 0x00000004ff197212 */ /* 0x000fe200078e33ff */
[----:B------:R-:W2:Y:S01]  /*3d30*/  LDC R30, c[0x0][0x638] ;  /* 0x00018e00ff1e7b82 */ /* 0x000ea20000000800 */
[----:B------:R-:W-:Y:S01]  /*3d40*/  SHF.L.U32 R26, R7, R26, RZ ;  /* 0x0000001a071a7219 */ /* 0x000fe200000006ff */
[----:B------:R-:W-:-:S06]  /*3d50*/  IMAD.MOV.U32 R4, RZ, RZ, R14 ;  /* 0x000000ffff047224 */ /* 0x000fcc00078e000e */
[----:B------:R-:W0:Y:S01]  /*3d60*/  LDC R31, c[0x0][0x610] ;  /* 0x00018400ff1f7b82 */ /* 0x000e220000000800 */
[----:B----4-:R-:W-:Y:S05]  /*3d70*/  @!P0 BRA `(.L_x_66) ;  /* 0x0000000000288947 */ /* 0x010fea0003800000 */
[----:B------:R-:W4:Y:S02]  /*3d80*/  LDC R3, c[0x0][0x64c] ;  /* 0x00019300ff037b82 */ /* 0x000f240000000800 */
[----:B----4-:R-:W-:-:S05]  /*3d90*/  IADD3 R3, P0, R14, R3, RZ ;  /* 0x000000030e037210 */ /* 0x010fca0007f1e0ff */
        /* <DEDUP_REMOVED lines=8> */
.L_x_66:
[----:B------:R-:W-:Y:S01]  /*3e20*/  ISETP.NE.AND P0, PT, R2, 0x1, PT ;  /* 0x000000010200780c */ /* 0x000fe20003f05270 */
[----:B0-----:R-:W-:Y:S01]  /*3e30*/  VIADD R7, R20, 0xffffffff ;  /* 0xffffffff14077836 */ /* 0x001fe20000000000 */
[----:B-1-3--:R-:W-:Y:S01]  /*3e40*/  SHF.R.U64 R0, R4, R27, R5 ;  /* 0x0000001b04007219 */ /* 0x00afe20000001205 */
[----:B------:R-:W-:Y:S01]  /*3e50*/  IMAD.MOV R13, RZ, RZ, -R13 ;  /* 0x000000ffff0d7224 */ /* 0x000fe200078e0a0d */
[----:B------:R-:W-:Y:S01]  /*3e60*/  LOP3.LUT R5, R10, R25, RZ, 0xc0, !PT ;  /* 0x000000190a057212 */ /* 0x000fe200078ec0ff */
[----:B------:R-:W-:Y:S01]  /*3e70*/  IMAD.MOV.U32 R4, RZ, RZ, 0x1 ;  /* 0x00000001ff047424 */ /* 0x000fe200078e00ff */
[----:B------:R-:W-:Y:S01]  /*3e80*/  LOP3.LUT R12, R12, R7, RZ, 0xc0, !PT ;  /* 0x000000070c0c7212 */ /* 0x000fe200078ec0ff */
[----:B------:R-:W-:Y:S02]  /*3e90*/  IMAD.MOV R3, RZ, RZ, -R0 ;  /* 0x000000ffff037224 */ /* 0x000fe400078e0a00 */
[----:B------:R-:W-:Y:S02]  /*3ea0*/  IMAD R0, R26, R0, R5 ;  /* 0x000000001a007224 */ /* 0x000fe400078e0205 */
[----:B--2---:R-:W-:-:S02]  /*3eb0*/  IMAD R3, R3, R30, R14 ;  /* 0x0000001e03037224 */ /* 0x004fc400078e020e */
[----:B------:R-:W-:Y:S02]  /*3ec0*/  @P0 IMAD R21, R15, R13, R24 ;  /* 0x0000000d0f150224 */ /* 0x000fe400078e0218 */
[----:B------:R-:W-:Y:S01]  /*3ed0*/  IMAD R5, R3, R20, R12 ;  /* 0x0000001403057224 */ /* 0x000fe200078e020c */
[----:B------:R-:W-:Y:S01]  /*3ee0*/  PRMT R3, R4, 0x7610, R3 ;  /* 0x0000761004037816 */ /* 0x000fe20000000003 */
[----:B------:R-:W-:-:S05]  /*3ef0*/  IMAD R0, R0, R31, R21 ;  /* 0x0000001f00007224 */ /* 0x000fca00078e0215 */
[----:B------:R-:W-:Y:S02]  /*3f00*/  SEL R49, R5, R0, !P0 ;  /* 0x0000000005317207 */ /* 0x000fe40004000000 */
[----:B------:R-:W-:-:S07]  /*3f10*/  SEL R0, R0, R5, !P0 ;  /* 0x0000000500007207 */ /* 0x000fce0004000000 */
.L_x_64:
[----:B------:R-:W-:Y:S01]  /*3f20*/  LOP3.LUT P0, RZ, R3, 0xff, RZ, 0xc0, !PT ;  /* 0x000000ff03ff7812 */ /* 0x000fe2000780c0ff */
[----:B------:R-:W-:-:S12]  /*3f30*/  IMAD.MOV.U32 R52, RZ, RZ, R0 ;  /* 0x000000ffff347224 */ /* 0x000fd800078e0000 */
[----:B------:R-:W-:Y:S05]  /*3f40*/  @P0 BRA `(.L_x_67) ;  /* 0xffffffd0007c0947 */ /* 0x000fea000383ffff */
[----:B------:R-:W-:Y:S05]  /*3f50*/  EXIT ;  /* 0x000000000000794d */ /* 0x000fea0003800000 */
.L_x_4:
[----:B0-----:R-:W-:Y:S01]  /*3f60*/  ULDC.64 UR4, c[0x0][0x650] ;  /* 0x0001940000047ab9 */ /* 0x001fe20000000a00 */
        /* <DEDUP_REMOVED lines=25> */
.L_x_69:
[--C-:B------:R-:W-:Y:S01]  /*4100*/  SHF.R.U64 R12, R10, R14, R11.reuse ;  /* 0x0000000e0a0c7219 */ /* 0x100fe2000000120b */
[----:B------:R-:W0:Y:S01]  /*4110*/  LDC R22, c[0x0][0x618] ;  /* 0x00018600ff167b82 */ /* 0x000e220000000800 */
[----:B------:R-:W-:Y:S01]  /*4120*/  I2FP.F32.U32 R6, R4 ;  /* 0x0000000400067245 */ /* 0x000fe20000201000 */
[----:B------:R-:W-:Y:S01]  /*4130*/  ULDC UR4, c[0x0][0x150] ;  /* 0x0000540000047ab9 */ /* 0x000fe20000000800 */
[----:B------:R-:W-:Y:S02]  /*4140*/  SHF.R.U32.HI R5, RZ, R14, R11 ;  /* 0x0000000eff057219 */ /* 0x000fe4000001160b */
[----:B------:R-:W-:Y:S01]  /*4150*/  IADD3 R9, P0, RZ, -R12, RZ ;  /* 0x8000000cff097210 */ /* 0x000fe20007f1e0ff */
[----:B------:R-:W-:Y:S01]  /*4160*/  FMUL R11, R6, UR4 ;  /* 0x00000004060b7c20 */ /* 0x000fe20008400000 */
[----:B------:R-:W-:Y:S01]  /*4170*/  ULDC UR4, c[0x0][0x154] ;  /* 0x0000550000047ab9 */ /* 0x000fe20000000800 */
[----:B------:R-:W1:Y:S02]  /*4180*/  LDC.64 R24, c[0x0][0x640] ;  /* 0x00019000ff187b82 */ /* 0x000e640000000a00 */
[----:B------:R-:W-:-:S02]  /*4190*/  IMAD.X R5, RZ, RZ, ~R5, P0 ;  /* 0x000000ffff057224 */ /* 0x000fc400000e0e05 */
[----:B------:R-:W2:Y:S01]  /*41a0*/  F2I.U32.TRUNC.NTZ R11, R11 ;  /* 0x0000000b000b7305 */ /* 0x000ea2000020f000 */
[----:B------:R-:W-:-:S03]  /*41b0*/  IMAD.WIDE.U32 R6, R9, R20, R16 ;  /* 0x0000001409067225 */ /* 0x000fc600078e0010 */
[----:B------:R-:W3:Y:S01]  /*41c0*/  LDC R13, c[0x0][0x144] ;  /* 0x00005100ff0d7b82 */ /* 0x000ee20000000800 */
[----:B------:R-:W-:-:S04]  /*41d0*/  IMAD R8, R5, R20, RZ ;  /* 0x0000001405087224 */ /* 0x000fc800078e02ff */
[----:B------:R-:W-:Y:S02]  /*41e0*/  IMAD R5, R9, R21, R8 ;  /* 0x0000001509057224 */ /* 0x000fe400078e0208 */
[----:B------:R-:W-:Y:S01]  /*41f0*/  IMAD.MOV.U32 R8, RZ, RZ, -0x1 ;  /* 0xffffffffff087424 */ /* 0x000fe200078e00ff */
[----:B------:R-:W4:Y:S01]  /*4200*/  LDC R14, c[0x0][0x608] ;  /* 0x00018200ff0e7b82 */ /* 0x000f220000000800 */
[----:B------:R-:W-:Y:S01]  /*4210*/  IMAD.IADD R5, R7, 0x1, R5 ;  /* 0x0000000107057824 */ /* 0x000fe200078e0205 */
[----:B------:R-:W-:-:S04]  /*4220*/  I2FP.F32.U32 R7, R3 ;  /* 0x0000000300077245 */ /* 0x000fc80000201000 */
[-C--:B0-----:R-:W-:Y:S01]  /*4230*/  SHF.R.U64 R10, R6, R22.reuse, R5 ;  /* 0x00000016060a7219 */ /* 0x081fe20000001205 */
[----:B--2---:R-:W-:Y:S01]  /*4240*/  IMAD.MOV R6, RZ, RZ, -R11 ;  /* 0x000000ffff067224 */ /* 0x004fe200078e0a0b */
[----:B------:R-:W0:Y:S01]  /*4250*/  LDC R9, c[0x0][0x658] ;  /* 0x00019600ff097b82 */ /* 0x000e220000000800 */
[----:B-1----:R-:W-:Y:S01]  /*4260*/  ISETP.NE.U32.AND P0, PT, R24, RZ, PT ;  /* 0x000000ff1800720c */ /* 0x002fe20003f05070 */
[----:B------:R-:W-:Y:S01]  /*4270*/  FMUL R7, R7, UR4 ;  /* 0x0000000407077c20 */ /* 0x000fe20008400000 */
[----:B------:R-:W-:Y:S02]  /*4280*/  SHF.R.U32.HI R5, RZ, R22, R5 ;  /* 0x00000016ff057219 */ /* 0x000fe40000011605 */
[----:B------:R-:W-:-:S03]  /*4290*/  ISETP.NE.AND.EX P0, PT, R25, RZ, PT, P0 ;  /* 0x000000ff1900720c */ /* 0x000fc60003f05300 */
[----:B------:R-:W1:Y:S01]  /*42a0*/  LDC R20, c[0x0][0x148] ;  /* 0x00005200ff147b82 */ /* 0x000e620000000800 */
[----:B---3--:R-:W-:Y:S02]  /*42b0*/  IMAD R23, R13, R6, R4 ;  /* 0x000000060d177224 */ /* 0x008fe400078e0204 */
[----:B------:R-:W-:-:S05]  /*42c0*/  IMAD.MOV.U32 R6, RZ, RZ, 0x1 ;  /* 0x00000001ff067424 */ /* 0x000fca00078e00ff */
[----:B------:R-:W2:Y:S01]  /*42d0*/  LDC R21, c[0x0][0x600] ;  /* 0x00018000ff157b82 */ /* 0x000ea20000000800 */
[-CC-:B----4-:R-:W-:Y:S02]  /*42e0*/  SHF.R.U64 R13, R10, R14.reuse, R5.reuse ;  /* 0x0000000e0a0d7219 */ /* 0x190fe40000001205 */
[----:B------:R-:W-:Y:S02]  /*42f0*/  SHF.R.U32.HI R4, RZ, R14, R5 ;  /* 0x0000000eff047219 */ /* 0x000fe40000011605 */
[----:B------:R3:W4:Y:S03]  /*4300*/  F2I.U32.TRUNC.NTZ R14, R7 ;  /* 0x00000007000e7305 */ /* 0x000726000020f000 */
[----:B------:R-:W1:Y:S01]  /*4310*/  LDC R26, c[0x0][0x648] ;  /* 0x00019200ff1a7b82 */ /* 0x000e620000000800 */
[-C--:B0-----:R-:W-:Y:S02]  /*4320*/  SHF.R.U64 R15, R13, R9.reuse, R4 ;  /* 0x000000090d0f7219 */ /* 0x081fe40000001204 */
[----:B------:R-:W-:-:S02]  /*4330*/  SHF.L.U32 R8, R8, R9, RZ ;  /* 0x0000000908087219 */ /* 0x000fc400000006ff */
[-C--:B------:R-:W-:Y:S01]  /*4340*/  SHF.R.U32.HI R5, RZ, R9.reuse, R4 ;  /* 0x00000009ff057219 */ /* 0x080fe20000011604 */
[----:B------:R-:W-:Y:S01]  /*4350*/  IMAD.MOV.U32 R4, RZ, RZ, R15 ;  /* 0x000000ffff047224 */ /* 0x000fe200078e000f */
[----:B------:R-:W-:Y:S01]  /*4360*/  SHF.L.U32 R22, R6, R9, RZ ;  /* 0x0000000906167219 */ /* 0x000fe200000006ff */
[----:B------:R-:W0:Y:S01]  /*4370*/  LDC R27, c[0x0][0x638] ;  /* 0x00018e00ff1b7b82 */ /* 0x000e220000000800 */
[----:B------:R-:W-:-:S07]  /*4380*/  LOP3.LUT R28, RZ, R8, RZ, 0x33, !PT ;  /* 0x00000008ff1c7212 */ /* 0x000fce00078e33ff */
        /* <DEDUP_REMOVED lines=12> */
.L_x_70:
[----:B------:R-:W-:Y:S01]  /*4450*/  ISETP.NE.AND P0, PT, R2, 0x1, PT ;  /* 0x000000010200780c */ /* 0x000fe20003f05270 */
[----:B--2---:R-:W-:Y:S01]  /*4460*/  VIADD R7, R21, 0xffffffff ;  /* 0xffffffff15077836 */ /* 0x004fe20000000000 */
[----:B-1----:R-:W-:Y:S01]  /*4470*/  SHF.R.U64 R5, R4, R26, R5 ;  /* 0x0000001a04057219 */ /* 0x002fe20000001205 */
[----:B------:R-:W-:Y:S01]  /*4480*/  IMAD.MOV R14, RZ, RZ, -R14 ;  /* 0x000000ffff0e7224 */ /* 0x000fe200078e0a0e */
[----:B------:R-:W-:Y:S01]  /*4490*/  LOP3.LUT R4, R13, R28, RZ, 0xc0, !PT ;  /* 0x0000001c0d047212 */ /* 0x000fe200078ec0ff */
[----:B------:R-:W-:Y:S01]  /*44a0*/  IMAD.MOV.U32 R8, RZ, RZ, R12 ;  /* 0x000000ffff087224 */ /* 0x000fe200078e000c */
[----:B------:R-:W-:Y:S01]  /*44b0*/  LOP3.LUT R10, R10, R7, RZ, 0xc0, !PT ;  /* 0x000000070a0a7212 */ /* 0x000fe200078ec0ff */
[----:B------:R-:W-:Y:S02]  /*44c0*/  IMAD.MOV R6, RZ, RZ, -R5 ;  /* 0x000000ffff067224 */ /* 0x000fe400078e0a05 */
[----:B------:R-:W-:-:S04]  /*44d0*/  IMAD R4, R22, R5, R4 ;  /* 0x0000000516047224 */ /* 0x000fc800078e0204 */
[----:B------:R-:W-:Y:S02]  /*44e0*/  @P0 IMAD R23, R20, R14, R3 ;  /* 0x0000000e14170224 */ /* 0x000fe400078e0203 */
[----:B0-----:R-:W-:Y:S02]  /*44f0*/  IMAD R3, R6, R27, R15 ;  /* 0x0000001b06037224 */ /* 0x001fe400078e020f */
[----:B------:R-:W-:Y:S02]  /*4500*/  IMAD R7, R4, R29, R23 ;  /* 0x0000001d04077224 */ /* 0x000fe400078e0217 */
[----:B------:R-:W-:Y:S02]  /*4510*/  IMAD R4, R3, R21, R10 ;  /* 0x0000001503047224 */ /* 0x000fe400078e020a */
[----:B------:R-:W-:-:S03]  /*4520*/  IMAD.MOV.U32 R6, RZ, RZ, 0x1 ;  /* 0x00000001ff067424 */ /* 0x000fc600078e00ff */
[----:B------:R-:W-:Y:S02]  /*4530*/  SEL R9, R4, R7, !P0 ;  /* 0x0000000704097207 */ /* 0x000fe40004000000 */
[----:B------:R-:W-:-:S07]  /*4540*/  SEL R7, R7, R4, !P0 ;  /* 0x0000000407077207 */ /* 0x000fce0004000000 */
.L_x_68:
[----:B------:R-:W-:-:S08]  /*4550*/  NOP ;  /* 0x0000000000007918 */ /* 0x000fd00000000000 */
[----:B------:R-:W0:-:S00]  /*4560*/  USETMAXREG.DEALLOC.CTAPOOL 0x28 ;  /* 0x00000028000079c8 */ /* 0x000e0000080e0500 */
[----:B0-----:R-:W-:-:S13]  /*4570*/  ISETP.NE.AND P0, PT, R0, RZ, PT ;  /* 0x000000ff0000720c */ /* 0x001fda0003f05270 */
[----:B------:R-:W-:Y:S05]  /*4580*/  @P0 EXIT ;  /* 0x000000000000094d */ /* 0x000fea0003800000 */
[----:B------:R-:W-:Y:S01]  /*4590*/  LOP3.LUT P0, RZ, R6, 0xff, RZ, 0xc0, !PT ;  /* 0x000000ff06ff7812 */ /* 0x000fe2000780c0ff */
[----:B------:R-:W-:Y:S02]  /*45a0*/  IMAD.MOV.U32 R0, RZ, RZ, 0x1 ;  /* 0x00000001ff007424 */ /* 0x000fe400078e00ff */
[----:B------:R-:W-:-:S10]  /*45b0*/  IMAD.MOV.U32 R12, RZ, RZ, RZ ;  /* 0x000000ffff0c7224 */ /* 0x000fd400078e00ff */
[----:B------:R-:W-:Y:S05]  /*45c0*/  @!P0 BRA `(.L_x_71) ;  /* 0x0000000c00308947 */ /* 0x000fea0003800000 */
[----:B------:R-:W0:Y:S01]  /*45d0*/  LDC R0, c[0x0][0x28c] ;  /* 0x0000a300ff007b82 */ /* 0x000e220000000800 */
[----:B------:R-:W-:Y:S01]  /*45e0*/  ULDC UR5, c[0x0][0x600] ;  /* 0x0001800000057ab9 */ /* 0x000fe20000000800 */
[----:B------:R-:W-:Y:S01]  /*45f0*/  ULDC UR4, c[0x0][0xc] ;  /* 0x0000030000047ab9 */ /* 0x000fe20000000800 */
[----:B------:R-:W-:Y:S01]  /*4600*/  UIADD3 UR16, UR5, -0x1, URZ ;  /* 0xffffffff05107890 */ /* 0x000fe2000fffe03f */
[C---:B------:R-:W-:Y:S01]  /*4610*/  LOP3.LUT P2, RZ, R18.reuse, 0x7f, RZ, 0xc0, !PT ;  /* 0x0000007f12ff7812 */ /* 0x040fe2000784c0ff */
[----:B------:R-:W-:Y:S01]  /*4620*/  ULDC UR6, c[0x0][0x658] ;  /* 0x0001960000067ab9 */ /* 0x000fe20000000800 */
[----:B------:R-:W-:Y:S01]  /*4630*/  ULDC UR5, c[0x0][0x10] ;  /* 0x0000040000057ab9 */ /* 0x000fe20000000800 */
[----:B------:R-:W-:Y:S01]  /*4640*/  UMOV UR7, 0xffffffff ;  /* 0xffffffff00077882 */ /* 0x000fe20000000000 */
[----:B------:R-:W-:Y:S01]  /*4650*/  UMOV UR8, 0x1 ;  /* 0x0000000100087882 */ /* 0x000fe20000000000 */
[----:B------:R-:W-:Y:S01]  /*4660*/  UIMAD.WIDE.U32 UR4, UR4, UR5, URZ ;  /* 0x00000005040472a5 */ /* 0x000fe2000f8e003f */
[----:B------:R-:W-:Y:S01]  /*4670*/  LOP3.LUT P0, RZ, R18, 0x1f, RZ, 0xc0, !PT ;  /* 0x0000001f12ff7812 */ /* 0x000fe2000780c0ff */
[----:B------:R-:W-:Y:S01]  /*4680*/  USHF.L.U32 UR7, UR7, UR6, URZ ;  /* 0x0000000607077299 */ /* 0x000fe2000800063f */
[----:B------:R-:W-:Y:S01]  /*4690*/  BSSY B0, `(.L_x_71) ;  /* 0x00000bf000007945 */ /* 0x000fe20003800000 */
[----:B------:R-:W-:Y:S01]  /*46a0*/  USHF.L.U32 UR18, UR8, UR6, URZ ;  /* 0x0000000608127299 */ /* 0x000fe2000800063f */
[----:B------:R-:W-:Y:S01]  /*46b0*/  IMAD.MOV.U32 R13, RZ, RZ, 0x1 ;  /* 0x00000001ff0d7424 */ /* 0x000fe200078e00ff */
[----:B------:R-:W-:Y:S01]  /*46c0*/  LOP3.LUT R11, R19, 0x2, RZ, 0xfc, !PT ;  /* 0x00000002130b7812 */ /* 0x000fe200078efcff */
[----:B------:R-:W-:Y:S01]  /*46d0*/  ULDC UR6, c[0x0][0x14] ;  /* 0x0000050000067ab9 */ /* 0x000fe20000000800 */
[----:B------:R-:W-:Y:S01]  /*46e0*/  PLOP3.LUT P0, PT, P0, P2, PT, 0x8a, 0x0 ;  /* 0x000000000000781c */ /* 0x000fe20000705172 */
[----:B------:R-:W-:Y:S01]  /*46f0*/  UIMAD.WIDE.U32 UR20, UR4, UR6, URZ ;  /* 0x00000006041472a5 */ /* 0x000fe2000f8e003f */
[----:B------:R-:W-:Y:S01]  /*4700*/  IMAD.MOV.U32 R12, RZ, RZ, RZ ;  /* 0x000000ffff0c7224 */ /* 0x000fe200078e00ff */
[----:B------:R-:W-:-:S02]  /*4710*/  UIMAD UR13, UR5, UR6, URZ ;  /* 0x00000006050d72a4 */ /* 0x000fc4000f8e023f */
[----:B------:R-:W-:Y:S01]  /*4720*/  ULOP3.LUT UR17, URZ, UR7, URZ, 0x33, !UPT ;  /* 0x000000073f117292 */ /* 0x000fe2000f8e333f */
[----:B0-----:R-:W-:Y:S01]  /*4730*/  VIADD R0, R0, 0x1f ;  /* 0x0000001f00007836 */ /* 0x001fe20000000000 */
[----:B------:R-:W-:Y:S01]  /*4740*/  UIADD3 UR13, UR21, UR13, URZ ;  /* 0x0000000d150d7290 */ /* 0x000fe2000fffe03f */
[----:B------:R-:W-:-:S03]  /*4750*/  ULDC.64 UR22, c[0x0][0x198] ;  /* 0x0000660000167ab9 */ /* 0x000fc60000000a00 */
[----:B------:R-:W-:-:S04]  /*4760*/  SHF.R.S32.HI R3, RZ, 0x1f, R0 ;  /* 0x0000001fff037819 */ /* 0x000fc80000011400 */
[----:B------:R-:W-:Y:S01]  /*4770*/  LEA.HI R3, R3, R0, RZ, 0x5 ;  /* 0x0000000003037211 */ /* 0x000fe200078f28ff */
[----:B------:R-:W-:-:S03]  /*4780*/  IMAD.MOV.U32 R0, RZ, RZ, 0x1 ;  /* 0x00000001ff007424 */ /* 0x000fc600078e00ff */
[----:B------:R-:W-:-:S05]  /*4790*/  SHF.R.S32.HI R3, RZ, 0x5, R3 ;  /* 0x00000005ff037819 */ /* 0x000fca0000011403 */
[----:B------:R-:W-:-:S07]  /*47a0*/  VIADD R10, R3, 0x1 ;  /* 0x00000001030a7836 */ /* 0x000fce0000000000 */
.L_x_83:
[----:B------:R-:W-:-:S03]  /*47b0*/  UMOV UR4, 0xffffffff ;  /* 0xffffffff00047882 */ /* 0x000fc60000000000 */
[----:B------:R-:W-:Y:S05]  /*47c0*/  BRA.DIV UR4, `(.L_x_72) ;  /* 0x0000001604947947 */ /* 0x000fea000b800000 */
[----:B------:R-:W-:-:S13]  /*47d0*/  ELECT P6, URZ, PT ;  /* 0x00000000003f782f */ /* 0x000fda00038c0000 */
.L_x_108:
[----:B------:R-:W0:Y:S01]  /*47e0*/  LDC R4, c[0x0][0x28c] ;  /* 0x0000a300ff047b82 */ /* 0x000e220000000800 */
[----:B------:R-:W-:Y:S01]  /*47f0*/  BSSY B1, `(.L_x_73) ;  /* 0x0000037000017945 */ /* 0x000fe20003800000 */
[----:B0-----:R-:W-:-:S13]  /*4800*/  ISETP.LT.OR P6, PT, R4, 0x1, !P6 ;  /* 0x000000010400780c */ /* 0x001fda00077c1670 */
[----:B------:R-:W-:Y:S05]  /*4810*/  @P6 BRA `(.L_x_74) ;  /* 0x0000000000d06947 */ /* 0x000fea0003800000 */
[----:B------:R-:W-:Y:S02]  /*4820*/  IMAD.SHL.U32 R15, R9, 0x10, RZ ;  /* 0x00000010090f7824 */ /* 0x000fe400078e00ff */
[----:B------:R-:W-:Y:S02]  /*4830*/  IMAD R18, R7, 0x180, RZ ;  /* 0x0000018007127824 */ /* 0x000fe400078e02ff */
[----:B------:R-:W-:Y:S02]  /*4840*/  IMAD.MOV.U32 R20, RZ, RZ, RZ ;  /* 0x000000ffff147224 */ /* 0x000fe400078e00ff */
[----:B------:R-:W-:Y:S02]  /*4850*/  IMAD.MOV.U32 R4, RZ, RZ, R10 ;  /* 0x000000ffff047224 */ /* 0x000fe400078e000a */
[----:B------:R-:W-:Y:S02]  /*4860*/  IMAD.MOV.U32 R5, RZ, RZ, R0 ;  /* 0x000000ffff057224 */ /* 0x000fe400078e0000 */
[----:B------:R-:W-:-:S07]  /*4870*/  IMAD.MOV.U32 R6, RZ, RZ, R12 ;  /* 0x000000ffff067224 */ /* 0x000fce00078e000c */
.L_x_78:
[----:B------:R-:W0:Y:S01]  /*4880*/  S2R R14, SR_CgaCtaId ;  /* 0x00000000000e7919 */ /* 0x000e220000008800 */
[----:B------:R-:W-:Y:S01]  /*4890*/  MOV R7, 0x400 ;  /* 0x0000040000077802 */ /* 0x000fe20000000f00 */
[----:B------:R-:W1:Y:S03]  /*48a0*/  @!P2 LDC R9, c[0x0][0x500] ;  /* 0x00014000ff09ab82 */ /* 0x000e660000000800 */
[----:B0-----:R-:W-:Y:S02]  /*48b0*/  LEA R21, R14, R7, 0x18 ;  /* 0x000000070e157211 */ /* 0x001fe400078ec0ff */
[----:B------:R-:W-:-:S03]  /*48c0*/  SHF.L.U32 R7, R5, 0x1f, RZ ;  /* 0x0000001f05077819 */ /* 0x000fc600000006ff */
[----:B------:R-:W-:-:S04]  /*48d0*/  IMAD R14, R6, 0x8, R21 ;  /* 0x00000008060e7824 */ /* 0x000fc800078e0215 */
[----:B------:R-:W0:Y:S02]  /*48e0*/  SYNCS.PHASECHK.TRANS64.TRYWAIT P1, [R14+URZ+0x90], R7 ;  /* 0x000090070e0075a7 */ /* 0x000e24000802017f */
[----:B01----:R-:W-:Y:S05]  /*48f0*/  @!P1 BRA `(.L_x_75) ;  /* 0x0000001400689947 */ /* 0x003fea0003800000 */
.L_x_109:
[----:B0-----:R-:W-:Y:S01]  /*4900*/  PRMT R7, R11, 0x9910, RZ ;  /* 0x000099100b077816 */ /* 0x001fe200000000ff */
[----:B------:R0:W-:Y:S03]  /*4910*/  @!P2 SYNCS.ARRIVE.TRANS64 RZ, [R14+URZ], R9 ;  /* 0x000000090effa9a7 */ /* 0x0001e6000800003f */
[----:B------:R-:W-:-:S13]  /*4920*/  ISETP.NE.AND P1, PT, R7, 0x2, PT ;  /* 0x000000020700780c */ /* 0x000fda0003f25270 */
[----:B0-----:R-:W-:Y:S05]  /*4930*/  @P1 BRA `(.L_x_76) ;  /* 0x0000000000041947 */ /* 0x001fea0003800000 */
[----:B------:R-:W-:Y:S01]  /*4940*/  BPT.TRAP 0x1 ;  /* 0x000000040000795c */ /* 0x000fe20000300000 */
.L_x_76:
[----:B------:R-:W-:Y:S05]  /*4950*/  @P0 BRA `(.L_x_77) ;  /* 0x0000000000040947 */ /* 0x000fea0003800000 */
[----:B------:R-:W-:Y:S01]  /*4960*/  BPT.TRAP 0x1 ;  /* 0x000000040000795c */ /* 0x000fe20000300000 */
.L_x_77:
[--C-:B------:R-:W-:Y:S01]  /*4970*/  IMAD R7, R6, 0x3000, R21.reuse ;  /* 0x0000300006077824 */ /* 0x100fe200078e0215 */
[----:B------:R-:W-:Y:S01]  /*4980*/  R2UR UR9, R14 ;  /* 0x000000000e0972ca */ /* 0x000fe200000e0000 */
[----:B------:R-:W-:Y:S01]  /*4990*/  IMAD R21, R6, 0x200, R21 ;  /* 0x0000020006157824 */ /* 0x000fe200078e0215 */
[----:B------:R-:W-:Y:S01]  /*49a0*/  UIADD3 UR4, UP0, UR22, 0xf0, URZ ;  /* 0x000000f016047890 */ /* 0x000fe2000ff1e03f */
[----:B------:R-:W-:Y:S01]  /*49b0*/  VIADD R4, R4, 0xffffffff ;  /* 0xffffffff04047836 */ /* 0x000fe20000000000 */
[----:B------:R-:W-:Y:S01]  /*49c0*/  R2UR UR5, R7 ;  /* 0x00000000070572ca */ /* 0x000fe200000e0000 */
[----:B------:R-:W-:Y:S01]  /*49d0*/  UIADD3 UR24, UP1, UR22, 0x1f0, URZ ;  /* 0x000001f016187890 */ /* 0x000fe2000ff3e03f */
[----:B------:R-:W-:Y:S01]  /*49e0*/  R2UR UR8, R21 ;  /* 0x00000000150872ca */ /* 0x000fe200000e0000 */
[----:B------:R-:W-:Y:S01]  /*49f0*/  VIADD R6, R6, 0x1 ;  /* 0x0000000106067836 */ /* 0x000fe20000000000 */
[----:B------:R-:W-:Y:S01]  /*4a00*/  R2UR UR11, R18 ;  /* 0x00000000120b72ca */ /* 0x000fe200000e0000 */
[----:B------:R-:W-:Y:S01]  /*4a10*/  UIADD3.X UR25, URZ, UR23, URZ, UP1, !UPT ;  /* 0x000000173f197290 */ /* 0x000fe20008ffe43f */
[----:B------:R-:W-:Y:S01]  /*4a20*/  R2UR UR10, R20 ;  /* 0x00000000140a72ca */ /* 0x000fe200000e0000 */
[----:B------:R-:W-:Y:S01]  /*4a30*/  UMOV UR6, 0x0 ;  /* 0x0000000000067882 */ /* 0x000fe20000000000 */
[----:B------:R-:W-:Y:S01]  /*4a40*/  R2UR UR12, R8 ;  /* 0x00000000080c72ca */ /* 0x000fe200000e0000 */
[----:B------:R-:W-:Y:S01]  /*4a50*/  UMOV UR7, 0x10000000 ;  /* 0x1000000000077882 */ /* 0x000fe20000000000 */
[----:B------:R-:W-:Y:S01]  /*4a60*/  R2UR UR19, R15 ;  /* 0x000000000f1372ca */ /* 0x000fe200000e0000 */
[----:B------:R-:W-:Y:S01]  /*4a70*/  VIADD R20, R20, 0x20 ;  /* 0x0000002014147836 */ /* 0x000fe20000000000 */
[----:B------:R-:W-:Y:S01]  /*4a80*/  ISETP.GT.AND P3, PT, R4, 0x1, PT ;  /* 0x000000010400780c */ /* 0x000fe20003f64270 */
[----:B------:R-:W-:Y:S01]  /*4a90*/  UIADD3 UR14, UR5, 0x200, URZ ;  /* 0x00000200050e7890 */ /* 0x000fe2000fffe03f */
[----:B------:R-:W-:Y:S01]  /*4aa0*/  ISETP.NE.AND P1, PT, R6, 0x12, PT ;  /* 0x000000120600780c */ /* 0x000fe20003f25270 */
[----:B------:R-:W-:-:S02]  /*4ab0*/  UIADD3.X UR5, URZ, UR23, URZ, UP0, !UPT ;  /* 0x000000173f057290 */ /* 0x000fc400087fe43f */
[----:B------:R-:W-:Y:S01]  /*4ac0*/  UIADD3 UR15, UR8, 0x36200, URZ ;  /* 0x00036200080f7890 */ /* 0x000fe2000fffe03f */
[----:B------:R-:W-:Y:S02]  /*4ad0*/  SEL R14, RZ, 0x1, P1 ;  /* 0x00000001ff0e7807 */ /* 0x000fe40000800000 */
[----:B------:R-:W-:Y:S01]  /*4ae0*/  UMOV UR8, UR14 ;  /* 0x0000000e00087c82 */ /* 0x000fe20008000000 */
[----:B------:R-:W-:Y:S02]  /*4af0*/  SEL R6, R6, RZ, P1 ;  /* 0x000000ff06067207 */ /* 0x000fe40000800000 */
[----:B------:R-:W-:Y:S01]  /*4b00*/  LOP3.LUT R5, R5, R14, RZ, 0x3c, !PT ;  /* 0x0000000e05057212 */ /* 0x000fe200078e3cff */
[----:B------:R0:W-:Y:S02]  /*4b10*/  UTMALDG.3D [UR8], [UR4], desc[UR6] ;  /* 0x00000608040075b4 */ /* 0x0001e40008011000 */
[----:B0-----:R-:W-:Y:S01]  /*4b20*/  UMOV UR8, UR15 ;  /* 0x0000000f00087c82 */ /* 0x001fe20008000000 */
[----:B------:R-:W-:-:S02]  /*4b30*/  UMOV UR11, UR19 ;  /* 0x00000013000b7c82 */ /* 0x000fc40008000000 */
[----:B------:R0:W-:Y:S02]  /*4b40*/  UTMALDG.3D [UR8], [UR24], desc[UR6] ;  /* 0x00000608180075b4 */ /* 0x0001e40008011000 */
[----:B0-----:R-:W-:Y:S05]  /*4b50*/  @P3 BRA `(.L_x_78) ;  /* 0xfffffffc00483947 */ /* 0x001fea000383ffff */
.L_x_74:
[----:B------:R-:W-:Y:S05]  /*4b60*/  BSYNC B1 ;  /* 0x0000000000017941 */ /* 0x000fea0003800000 */
.L_x_73:
[----:B------:R-:W-:Y:S01]  /*4b70*/  LOP3.LUT P3, RZ, R13, 0xff, RZ, 0xc0, !PT ;  /* 0x000000ff0dff7812 */ /* 0x000fe2000786c0ff */
[----:B------:R-:W-:Y:S01]  /*4b80*/  IMAD.IADD R12, R3, 0x1, R12 ;  /* 0x00000001030c7824 */ /* 0x000fe200078e020c */
[----:B------:R-:W-:Y:S01]  /*4b90*/  IADD3 R16, P4, R16, UR20, RZ ;  /* 0x0000001410107c10 */ /* 0x000fe2000ff9e0ff */
[----:B------:R-:W-:Y:S01]  /*4ba0*/  ULDC.64 UR4, c[0x0][0x650] ;  /* 0x0001940000047ab9 */ /* 0x000fe20000000a00 */
[----:B------:R-:W-:Y:S01]  /*4bb0*/  BSSY B1, `(.L_x_79) ;  /* 0x000006a000017945 */ /* 0x000fe20003800000 */
[----:B------:R-:W-:Y:S01]  /*4bc0*/  IMAD.MOV.U32 R9, RZ, RZ, -0x1 ;  /* 0xffffffffff097424 */ /* 0x000fe200078e00ff */
[----:B------:R-:W-:Y:S01]  /*4bd0*/  ISETP.GT.U32.AND P1, PT, R12, 0x11, PT ;  /* 0x000000110c00780c */ /* 0x000fe20003f24070 */
[----:B------:R-:W-:Y:S01]  /*4be0*/  IMAD.MOV.U32 R8, RZ, RZ, -0x1 ;  /* 0xffffffffff087424 */ /* 0x000fe200078e00ff */
[----:B------:R-:W-:Y:S02]  /*4bf0*/  IADD3.X R17, R17, UR13, RZ, P4, !PT ;  /* 0x0000000d11117c10 */ /* 0x000fe4000a7fe4ff */
[----:B------:R-:W-:-:S02]  /*4c00*/  ISETP.LT.U32.AND P1, PT, R3, 0x12, P1 ;  /* 0x000000120300780c */ /* 0x000fc40000f21070 */
[----:B------:R-:W-:Y:S01]  /*4c10*/  PRMT R13, RZ, 0x7610, R13 ;  /* 0x00007610ff0d7816 */ /* 0x000fe2000000000d */
[----:B------:R-:W0:Y:S01]  /*4c20*/  @P3 S2R R5, SR_CgaCtaId ;  /* 0x0000000000053919 */ /* 0x000e220000008800 */
[----:B------:R-:W-:-:S04]  /*4c30*/  @P3 MOV R4, 0x400 ;  /* 0x0000040000043802 */ /* 0x000fc80000000f00 */
[----:B0-----:R-:W-:Y:S01]  /*4c40*/  @P3 LEA R6, R5, R4, 0x18 ;  /* 0x0000000405063211 */ /* 0x001fe200078ec0ff */
[----:B------:R-:W-:-:S03]  /*4c50*/  IMAD.WIDE.U32 R4, R12, 0x38e38e39, RZ ;  /* 0x38e38e390c047825 */ /* 0x000fc600078e00ff */
[----:B------:R0:W-:Y:S01]  /*4c60*/  @P3 SYNCS.ARRIVE.TRANS64.A1T0 RZ, [R6+URZ+0x138], RZ ;  /* 0x000138ff06ff39a7 */ /* 0x0001e2000810003f */
[----:B------:R-:W-:Y:S02]  /*4c70*/  ISETP.GE.U32.AND P3, PT, R3, 0x12, PT ;  /* 0x000000120300780c */ /* 0x000fe40003f66070 */
[----:B------:R-:W-:Y:S02]  /*4c80*/  SHF.R.U32.HI R7, RZ, 0x2, R5 ;  /* 0x00000002ff077819 */ /* 0x000fe40000011605 */
[----:B------:R-:W-:Y:S02]  /*4c90*/  SEL R5, RZ, 0x1, !P1 ;  /* 0x00000001ff057807 */ /* 0x000fe40004800000 */
[----:B------:R-:W-:Y:S01]  /*4ca0*/  ISETP.GE.U32.AND P1, PT, R16, UR4, PT ;  /* 0x0000000410007c0c */ /* 0x000fe2000bf26070 */
[----:B------:R-:W-:Y:S01]  /*4cb0*/  IMAD R12, R7, -0x12, R12 ;  /* 0xffffffee070c7824 */ /* 0x000fe200078e020c */
[----:B------:R-:W-:Y:S02]  /*4cc0*/  LOP3.LUT R0, R0, R5, RZ, 0x3c, !PT ;  /* 0x0000000500007212 */ /* 0x000fe400078e3cff */
[----:B------:R-:W-:-:S02]  /*4cd0*/  ISETP.GE.U32.AND.EX P1, PT, R17, UR5, PT, P1 ;  /* 0x0000000511007c0c */ /* 0x000fc4000bf26110 */
[----:B------:R-:W-:Y:S02]  /*4ce0*/  PRMT R4, RZ, 0x7610, R4 ;  /* 0x00007610ff047816 */ /* 0x000fe40000000004 */
[----:B------:R-:W-:Y:S01]  /*4cf0*/  @P3 LOP3.LUT R0, R0, 0x1, R7, 0x78, !PT ;  /* 0x0000000100003812 */ /* 0x000fe200078e7807 */
[----:B------:R-:W-:-:S08]  /*4d00*/  IMAD.MOV.U32 R7, RZ, RZ, -0x1 ;  /* 0xffffffffff077424 */ /* 0x000fd000078e00ff */
[----:B0-----:R-:W-:Y:S05]  /*4d10*/  @P1 BRA `(.L_x_80) ;  /* 0x00000004004c1947 */ /* 0x001fea0003800000 */
[----:B------:R-:W-:Y:S01]  /*4d20*/  ULDC.64 UR4, c[0x0][0x628] ;  /* 0x00018a0000047ab9 */ /* 0x000fe20000000a00 */
[----:B------:R-:W0:Y:S01]  /*4d30*/  S2R R15, SR_CTAID.X ;  /* 0x00000000000f7919 */ /* 0x000e220000002500 */
[----:B------:R-:W-:Y:S01]  /*4d40*/  ISETP.NE.U32.AND P1, PT, RZ, UR4, PT ;  /* 0x00000004ff007c0c */ /* 0x000fe2000bf25070 */
[----:B------:R-:W-:Y:S01]  /*4d50*/  ULDC UR7, c[0x0][0x630] ;  /* 0x00018c0000077ab9 */ /* 0x000fe20000000800 */
[----:B------:R-:W-:Y:S01]  /*4d60*/  IMAD.MOV.U32 R4, RZ, RZ, R16 ;  /* 0x000000ffff047224 */ /* 0x000fe200078e0010 */
[----:B------:R-:W1:Y:S01]  /*4d70*/  S2R R14, SR_CTAID.Y ;  /* 0x00000000000e7919 */ /* 0x000e620000002600 */
[----:B------:R-:W-:Y:S01]  /*4d80*/  ISETP.NE.AND.EX P1, PT, RZ, UR5, PT, P1 ;  /* 0x00000005ff007c0c */ /* 0x000fe2000bf25310 */
[----:B------:R-:W-:-:S12]  /*4d90*/  IMAD.MOV.U32 R5, RZ, RZ, R17 ;  /* 0x000000ffff057224 */ /* 0x000fd800078e0011 */
[----:B------:R-:W-:Y:S05]  /*4da0*/  @!P1 BRA `(.L_x_81) ;  /* 0x0000000000289947 */ /* 0x000fea0003800000 */
[----:B------:R-:W-:Y:S02]  /*4db0*/  ULDC UR6, c[0x0][0x634] ;  /* 0x00018d0000067ab9 */ /* 0x000fe40000000800 */
[----:B------:R-:W-:-:S05]  /*4dc0*/  IADD3 R9, P1, R16, UR6, RZ ;  /* 0x0000000610097c10 */ /* 0x000fca000ff3e0ff */
[----:B------:R-:W-:-:S04]  /*4dd0*/  IMAD.X R21, RZ, RZ, R17, P1 ;  /* 0x000000ffff157224 */ /* 0x000fc800008e0611 */
[----:B------:R-:W-:-:S04]  /*4de0*/  IMAD.WIDE.U32 R6, R21, UR4, RZ ;  /* 0x0000000415067c25 */ /* 0x000fc8000f8e00ff */
[----:B------:R-:W-:-:S04]  /*4df0*/  IMAD.WIDE.U32 R6, P1, R9, UR5, R6 ;  /* 0x0000000509067c25 */ /* 0x000fc8000f820006 */
[----:B------:R-:W-:-:S04]  /*4e00*/  IMAD.WIDE.U32 R8, R9, UR4, RZ ;  /* 0x0000000409087c25 */ /* 0x000fc8000f8e00ff */
[----:B------:R-:W-:Y:S01]  /*4e10*/  IMAD.X R5, RZ, RZ, RZ, P1 ;  /* 0x000000ffff057224 */ /* 0x000fe200008e06ff */
[----:B------:R-:W-:Y:S01]  /*4e20*/  IADD3 RZ, P1, R9, R6, RZ ;  /* 0x0000000609ff7210 */ /* 0x000fe20007f3e0ff */
[----:B------:R-:W-:-:S04]  /*4e30*/  IMAD.MOV.U32 R4, RZ, RZ, R7 ;  /* 0x000000ffff047224 */ /* 0x000fc800078e0007 */
[----:B------:R-:W-:-:S08]  /*4e40*/  IMAD.WIDE.U32.X R4, R21, UR5, R4, P1 ;  /* 0x0000000515047c25 */ /* 0x000fd000088e0404 */
.L_x_81:
[--C-:B------:R-:W-:Y:S01]  /*4e50*/  SHF.R.U64 R8, R4, UR7, R5.reuse ;  /* 0x0000000704087c19 */ /* 0x100fe20008001205 */
[----:B------:R-:W-:Y:S01]  /*4e60*/  ULDC.64 UR4, c[0x0][0x620] ;  /* 0x0001880000047ab9 */ /* 0x000fe20000000a00 */
[----:B------:R-:W-:Y:S01]  /*4e70*/  SHF.R.U32.HI R4, RZ, UR7, R5 ;  /* 0x00000007ff047c19 */ /* 0x000fe20008011605 */
[----:B------:R-:W2:Y:S01]  /*4e80*/  LDC R24, c[0x0][0x144] ;  /* 0x00005100ff187b82 */ /* 0x000ea20000000800 */
[----:B------:R-:W-:Y:S01]  /*4e90*/  IADD3 R7, P1, RZ, -R8, RZ ;  /* 0x80000008ff077210 */ /* 0x000fe20007f3e0ff */
[----:B------:R-:W-:Y:S01]  /*4ea0*/  ULDC.64 UR8, c[0x0][0x640] ;  /* 0x0001900000087ab9 */ /* 0x000fe20000000a00 */
[----:B0-----:R-:W-:Y:S01]  /*4eb0*/  I2FP.F32.U32 R9, R15 ;  /* 0x0000000f00097245 */ /* 0x001fe20000201000 */
[----:B------:R-:W-:Y:S02]  /*4ec0*/  ULDC UR6, c[0x0][0x608] ;  /* 0x0001820000067ab9 */ /* 0x000fe40000000800 */
[----:B------:R-:W-:Y:S01]  /*4ed0*/  IMAD.X R4, RZ, RZ, ~R4, P1 ;  /* 0x000000ffff047224 */ /* 0x000fe200008e0e04 */
[----:B------:R-:W-:Y:S01]  /*4ee0*/  ISETP.NE.U32.AND P1, PT, RZ, UR8, PT ;  /* 0x00000008ff007c0c */ /* 0x000fe2000bf25070 */
[----:B------:R-:W0:Y:S02]  /*4ef0*/  LDC R21, c[0x0][0x148] ;  /* 0x00005200ff157b82 */ /* 0x000e240000000800 */
[----:B------:R-:W-:Y:S01]  /*4f00*/  IMAD R6, R4, UR4, RZ ;  /* 0x0000000404067c24 */ /* 0x000fe2000f8e02ff */
[----:B------:R-:W-:Y:S01]  /*4f10*/  ISETP.NE.AND.EX P1, PT, RZ, UR9, PT, P1 ;  /* 0x00000009ff007c0c */ /* 0x000fe2000bf25310 */
[----:B------:R-:W-:Y:S01]  /*4f20*/  IMAD.WIDE.U32 R4, R7, UR4, R16 ;  /* 0x0000000407047c25 */ /* 0x000fe2000f8e0010 */
[----:B------:R-:W-:-:S03]  /*4f30*/  ULDC UR4, c[0x0][0x150] ;  /* 0x0000540000047ab9 */ /* 0x000fc60000000800 */
[----:B------:R-:W-:Y:S02]  /*4f40*/  IMAD R7, R7, UR5, R6 ;  /* 0x0000000507077c24 */ /* 0x000fe4000f8e0206 */
[----:B------:R-:W-:Y:S01]  /*4f50*/  FMUL R6, R9, UR4 ;  /* 0x0000000409067c20 */ /* 0x000fe20008400000 */
[----:B------:R-:W-:Y:S01]  /*4f60*/  ULDC UR4, c[0x0][0x618] ;  /* 0x0001860000047ab9 */ /* 0x000fe20000000800 */
[----:B------:R-:W-:Y:S01]  /*4f70*/  ULDC UR5, c[0x0][0x154] ;  /* 0x0000550000057ab9 */ /* 0x000fe20000000800 */
[----:B------:R-:W-:-:S03]  /*4f80*/  IMAD.IADD R5, R5, 0x1, R7 ;  /* 0x0000000105057824 */ /* 0x000fc600078e0207 */
[----:B------:R-:W3:Y:S02]  /*4f90*/  F2I.U32.TRUNC.NTZ R6, R6 ;  /* 0x0000000600067305 */ /* 0x000ee4000020f000 */
[----:B------:R-:W-:Y:S02]  /*4fa0*/  SHF.R.U64 R9, R4, UR4, R5 ;  /* 0x0000000404097c19 */ /* 0x000fe40008001205 */
[----:B-1----:R-:W-:-:S05]  /*4fb0*/  I2FP.F32.U32 R4, R14 ;  /* 0x0000000e00047245 */ /* 0x002fca0000201000 */
[----:B------:R-:W-:Y:S01]  /*4fc0*/  FMUL R22, R4, UR5 ;  /* 0x0000000504167c20 */ /* 0x000fe20008400000 */
[----:B------:R-:W-:Y:S01]  /*4fd0*/  SHF.R.U32.HI R4, RZ, UR4, R5 ;  /* 0x00000004ff047c19 */ /* 0x000fe20008011605 */
[----:B------:R-:W-:-:S03]  /*4fe0*/  ULDC UR4, c[0x0][0x658] ;  /* 0x0001960000047ab9 */ /* 0x000fc60000000800 */
[--C-:B------:R-:W-:Y:S01]  /*4ff0*/  SHF.R.U64 R20, R9, UR6, R4.reuse ;  /* 0x0000000609147c19 */ /* 0x100fe20008001204 */
[----:B------:R-:W1:Y:S01]  /*5000*/  F2I.U32.TRUNC.NTZ R22, R22 ;  /* 0x0000001600167305 */ /* 0x000e62000020f000 */
[----:B------:R-:W-:Y:S01]  /*5010*/  SHF.R.U32.HI R5, RZ, UR6, R4 ;  /* 0x00000006ff057c19 */ /* 0x000fe20008011604 */
[----:B---3--:R-:W-:-:S03]  /*5020*/  IMAD.MOV R6, RZ, RZ, -R6 ;  /* 0x000000ffff067224 */ /* 0x008fc600078e0a06 */
[----:B------:R-:W-:Y:S01]  /*5030*/  SHF.R.U64 R18, R20, UR4, R5 ;  /* 0x0000000414127c19 */ /* 0x000fe20008001205 */
[----:B--2---:R-:W-:Y:S01]  /*5040*/  IMAD R15, R24, R6, R15 ;  /* 0x00000006180f7224 */ /* 0x004fe200078e020f */
[----:B------:R-:W-:-:S03]  /*5050*/  SHF.R.U32.HI R23, RZ, UR4, R5 ;  /* 0x00000004ff177c19 */ /* 0x000fc60008011605 */
[----:B------:R-:W-:Y:S02]  /*5060*/  IMAD.MOV.U32 R4, RZ, RZ, R18 ;  /* 0x000000ffff047224 */ /* 0x000fe400078e0012 */
[----:B------:R-:W-:Y:S01]  /*5070*/  IMAD.MOV.U32 R5, RZ, RZ, R23 ;  /* 0x000000ffff057224 */ /* 0x000fe200078e0017 */
[----:B-1----:R-:W-:Y:S06]  /*5080*/  @!P1 BRA `(.L_x_82) ;  /* 0x0000000000289947 */ /* 0x002fec0003800000 */
[----:B------:R-:W-:Y:S02]  /*5090*/  ULDC UR4, c[0x0][0x64c] ;  /* 0x0001930000047ab9 */ /* 0x000fe40000000800 */
[----:B------:R-:W-:-:S05]  /*50a0*/  IADD3 R5, P1, R18, UR4, RZ ;  /* 0x0000000412057c10 */ /* 0x000fca000ff3e0ff */
[----:B------:R-:W-:-:S04]  /*50b0*/  IMAD.X R23, RZ, RZ, R23, P1 ;  /* 0x000000ffff177224 */ /* 0x000fc800008e0617 */
[----:B------:R-:W-:-:S04]  /*50c0*/  IMAD.WIDE.U32 R6, R23, UR8, RZ ;  /* 0x0000000817067c25 */ /* 0x000fc8000f8e00ff */
[----:B------:R-:W-:-:S04]  /*50d0*/  IMAD.WIDE.U32 R6, P1, R5, UR9, R6 ;  /* 0x0000000905067c25 */ /* 0x000fc8000f820006 */
[----:B------:R-:W-:-:S04]  /*50e0*/  IMAD.WIDE.U32 R4, R5, UR8, RZ ;  /* 0x0000000805047c25 */ /* 0x000fc8000f8e00ff */
[----:B------:R-:W-:Y:S01]  /*50f0*/  IMAD.MOV.U32 R4, RZ, RZ, R7 ;  /* 0x000000ffff047224 */ /* 0x000fe200078e0007 */
[----:B------:R-:W-:Y:S01]  /*5100*/  IADD3 RZ, P3, R5, R6, RZ ;  /* 0x0000000605ff7210 */ /* 0x000fe20007f7e0ff */
[----:B------:R-:W-:-:S04]  /*5110*/  IMAD.X R5, RZ, RZ, RZ, P1 ;  /* 0x000000ffff057224 */ /* 0x000fc800008e06ff */
[----:B------:R-:W-:-:S08]  /*5120*/  IMAD.WIDE.U32.X R4, R23, UR9, R4, P3 ;  /* 0x0000000917047c25 */ /* 0x000fd000098e0404 */
.L_x_82:
[----:B------:R-:W-:Y:S01]  /*5130*/  ISETP.NE.AND P1, PT, R2, 0x1, PT ;  /* 0x000000010200780c */ /* 0x000fe20003f25270 */
[----:B------:R-:W-:Y:S01]  /*5140*/  ULDC UR4, c[0x0][0x648] ;  /* 0x0001920000047ab9 */ /* 0x000fe20000000800 */
[----:B------:R-:W-:Y:S01]  /*5150*/  LOP3.LUT R20, R20, UR17, RZ, 0xc0, !PT ;  /* 0x0000001114147c12 */ /* 0x000fe2000f8ec0ff */
[----:B------:R-:W-:Y:S01]  /*5160*/  IMAD.MOV R22, RZ, RZ, -R22 ;  /* 0x000000ffff167224 */ /* 0x000fe200078e0a16 */
[----:B------:R-:W-:Y:S01]  /*5170*/  SHF.R.U64 R5, R4, UR4, R5 ;  /* 0x0000000404057c19 */ /* 0x000fe20008001205 */
[----:B------:R-:W-:Y:S01]  /*5180*/  ULDC UR4, c[0x0][0x638] ;  /* 0x00018e0000047ab9 */ /* 0x000fe20000000800 */
[----:B------:R-:W-:Y:S01]  /*5190*/  LOP3.LUT R9, R9, UR16, RZ, 0xc0, !PT ;  /* 0x0000001009097c12 */ /* 0x000fe2000f8ec0ff */
[----:B------:R-:W-:Y:S01]  /*51a0*/  ULDC UR5, c[0x0][0x610] ;  /* 0x0001840000057ab9 */ /* 0x000fe20000000800 */
[----:B------:R-:W-:Y:S02]  /*51b0*/  IMAD.MOV.U32 R4, RZ, RZ, 0x1 ;  /* 0x00000001ff047424 */ /* 0x000fe400078e00ff */
[----:B------:R-:W-:-:S02]  /*51c0*/  IMAD.MOV R7, RZ, RZ, -R5 ;  /* 0x000000ffff077224 */ /* 0x000fc400078e0a05 */
[----:B------:R-:W-:Y:S02]  /*51d0*/  IMAD R20, R5, UR18, R20 ;  /* 0x0000001205147c24 */ /* 0x000fe4000f8e0214 */
[----:B0-----:R-:W-:Y:S02]  /*51e0*/  @P1 IMAD R15, R21, R22, R14 ;  /* 0x00000016150f1224 */ /* 0x001fe400078e020e */
[----:B------:R-:W-:Y:S01]  /*51f0*/  IMAD R18, R7, UR4, R18 ;  /* 0x0000000407127c24 */ /* 0x000fe2000f8e0212 */
[----:B------:R-:W-:Y:S01]  /*5200*/  ULDC UR4, c[0x0][0x600] ;  /* 0x0001800000047ab9 */ /* 0x000fe20000000800 */
[----:B------:R-:W-:Y:S02]  /*5210*/  IMAD R15, R20, UR5, R15 ;  /* 0x00000005140f7c24 */ /* 0x000fe4000f8e020f */
[----:B------:R-:W-:-:S05]  /*5220*/  IMAD R18, R18, UR4, R9 ;  /* 0x0000000412127c24 */ /* 0x000fca000f8e0209 */
[----:B------:R-:W-:Y:S02]  /*5230*/  SEL R9, R18, R15, !P1 ;  /* 0x0000000f12097207 */ /* 0x000fe40004800000 */
[----:B------:R-:W-:-:S07]  /*5240*/  SEL R7, R15, R18, !P1 ;  /* 0x000000120f077207 */ /* 0x000fce0004800000 */
.L_x_80:
[----:B------:R-:W-:Y:S05]  /*5250*/  BSYNC B1 ;  /* 0x0000000000017941 */ /* 0x000fea0003800000 */
.L_x_79:
[----:B------:R-:W-:-:S13]  /*5260*/  LOP3.LUT P1, RZ, R4, 0xff, RZ, 0xc0, !PT ;  /* 0x000000ff04ff7812 */ /* 0x000fda000782c0ff */
[----:B------:R-:W-:Y:S05]  /*5270*/  @P1 BRA `(.L_x_83) ;  /* 0xfffffff4004c1947 */ /* 0x000fea000383ffff */
[----:B------:R-:W-:Y:S05]  /*5280*/  BSYNC B0 ;  /* 0x0000000000007941 */ /* 0x000fea0003800000 */
.L_x_71:
[----:B------:R-:W-:-:S03]  /*5290*/  UMOV UR4, 0xffffffff ;  /* 0xffffffff00047882 */ /* 0x000fc60000000000 */
[----:B------:R-:W-:Y:S05]  /*52a0*/  BRA.DIV UR4, `(.L_x_84) ;  /* 0x0000000e04107947 */ /* 0x000fea000b800000 */
[----:B------:R-:W-:-:S13]  /*52b0*/  ELECT P6, URZ, PT ;  /* 0x00000000003f782f */ /* 0x000fda00038c0000 */
.L_x_112:
[----:B------:R-:W-:Y:S04]  /*52c0*/  BSSY B0, `(.L_x_85) ;  /* 0x00000a9000007945 */ /* 0x000fe80003800000 */
[----:B------:R-:W-:Y:S05]  /*52d0*/  @!P6 BRA `(.L_x_86) ;  /* 0x00000008009ce947 */ /* 0x000fea0003800000 */
[----:B------:R-:W-:-:S04]  /*52e0*/  LOP3.LUT R19, R19, 0x2, RZ, 0xfc, !PT ;  /* 0x0000000213137812 */ /* 0x000fc800078efcff */
[----:B------:R-:W-:-:S13]  /*52f0*/  ISETP.NE.AND P0, PT, R19, 0x3, PT ;  /* 0x000000031300780c */ /* 0x000fda0003f05270 */
[----:B------:R-:W-:Y:S05]  /*5300*/  @!P0 BRA `(.L_x_87) ;  /* 0x0000000000048947 */ /* 0x000fea0003800000 */
[----:B------:R-:W-:Y:S01]  /*5310*/  BPT.TRAP 0x1 ;  /* 0x000000040000795c */ /* 0x000fe20000300000 */
.L_x_87:
[----:B------:R-:W0:Y:S01]  /*5320*/  S2R R3, SR_CgaCtaId ;  /* 0x0000000000037919 */ /* 0x000e220000008800 */
[----:B------:R-:W-:-:S04]  /*5330*/  MOV R2, 0x400 ;  /* 0x0000040000027802 */ /* 0x000fc80000000f00 */
[----:B0-----:R-:W-:Y:S02]  /*5340*/  LEA R3, R3, R2, 0x18 ;  /* 0x0000000203037211 */ /* 0x001fe400078ec0ff */
[----:B------:R-:W-:-:S03]  /*5350*/  SHF.L.U32 R2, R0, 0x1f, RZ ;  /* 0x0000001f00027819 */ /* 0x000fc600000006ff */
[----:B------:R-:W-:-:S04]  /*5360*/  VIADD R3, R3, 0x90 ;  /* 0x0000009003037836 */ /* 0x000fc80000000000 */
[C---:B------:R-:W-:Y:S02]  /*5370*/  IMAD R7, R12.reuse, 0x8, R3 ;  /* 0x000000080c077824 */ /* 0x040fe400078e0203 */
[----:B------:R-:W-:Y:S02]  /*5380*/  VIADD R12, R12, 0x1 ;  /* 0x000000010c0c7836 */ /* 0x000fe40000000000 */
[----:B------:R-:W0:Y:S03]  /*5390*/  SYNCS.PHASECHK.TRANS64.TRYWAIT P0, [R7+URZ], R2 ;  /* 0x00000002070075a7 */ /* 0x000e26000800017f */
[----:B------:R-:W-:-:S04]  /*53a0*/  ISETP.NE.AND P1, PT, R12, 0x12, PT ;  /* 0x000000120c00780c */ /* 0x000fc80003f25270 */
[----:B------:R-:W-:Y:S02]  /*53b0*/  SEL R5, RZ, 0x1, P1 ;  /* 0x00000001ff057807 */ /* 0x000fe40000800000 */
[----:B------:R-:W-:Y:S02]  /*53c0*/  SEL R12, R12, RZ, P1 ;  /* 0x000000ff0c0c7207 */ /* 0x000fe40000800000 */
[----:B------:R-:W-:-:S03]  /*53d0*/  LOP3.LUT R5, R0, R5, RZ, 0x3c, !PT ;  /* 0x0000000500057212 */ /* 0x000fc600078e3cff */
[----:B------:R-:W-:Y:S01]  /*53e0*/  IMAD R9, R12, 0x8, R3 ;  /* 0x000000080c097824 */ /* 0x000fe200078e0203 */
[----:B------:R-:W-:Y:S01]  /*53f0*/  SHF.L.U32 R4, R5, 0x1f, RZ ;  /* 0x0000001f05047819 */ /* 0x000fe200000006ff */
[----:B0-----:R-:W-:Y:S06]  /*5400*/  @!P0 BRA `(.L_x_88) ;  /* 0x0000000800d88947 */ /* 0x001fec0003800000 */
.L_x_113:
[----:B------:R-:W1:Y:S01]  /*5410*/  SYNCS.PHASECHK.TRANS64.TRYWAIT P0, [R9+URZ], R4 ;  /* 0x00000004090075a7 */ /* 0x000e62000800017f */
[----:B------:R-:W-:-:S05]  /*5420*/  VIADD R0, R12, 0x1 ;  /* 0x000000010c007836 */ /* 0x000fca0000000000 */
[----:B------:R-:W-:-:S04]  /*5430*/  ISETP.NE.AND P1, PT, R0, 0x12, PT ;  /* 0x000000120000780c */ /* 0x000fc80003f25270 */
[----:B0-----:R-:W-:Y:S02]  /*5440*/  SEL R2, RZ, 0x1, P1 ;  /* 0x00000001ff027807 */ /* 0x001fe40000800000 */
[----:B------:R-:W-:Y:S02]  /*5450*/  SEL R0, R0, RZ, P1 ;  /* 0x000000ff00007207 */ /* 0x000fe40000800000 */
[----:B------:R-:W-:-:S03]  /*5460*/  LOP3.LUT R7, R5, R2, RZ, 0x3c, !PT ;  /* 0x0000000205077212 */ /* 0x000fc600078e3cff */
[----:B------:R-:W-:Y:S01]  /*5470*/  IMAD R6, R0, 0x8, R3 ;  /* 0x0000000800067824 */ /* 0x000fe200078e0203 */
[----:B------:R-:W-:Y:S01]  /*5480*/  SHF.L.U32 R5, R7, 0x1f, RZ ;  /* 0x0000001f07057819 */ /* 0x000fe200000006ff */
[----:B-1----:R-:W-:Y:S06]  /*5490*/  @!P0 BRA `(.L_x_89) ;  /* 0x0000000800c88947 */ /* 0x002fec0003800000 */
.L_x_114:
[----:B------:R-:W1:Y:S01]  /*54a0*/  SYNCS.PHASECHK.TRANS64.TRYWAIT P0, [R6+URZ], R5 ;  /* 0x00000005060075a7 */ /* 0x000e62000800017f */
[----:B------:R-:W-:-:S05]  /*54b0*/  VIADD R0, R0, 0x1 ;  /* 0x0000000100007836 */ /* 0x000fca0000000000 */
[----:B------:R-:W-:-:S04]  /*54c0*/  ISETP.NE.AND P1, PT, R0, 0x12, PT ;  /* 0x000000120000780c */ /* 0x000fc80003f25270 */
[----:B------:R-:W-:Y:S02]  /*54d0*/  SEL R2, RZ, 0x1, P1 ;  /* 0x00000001ff027807 */ /* 0x000fe40000800000 */
[----:B------:R-:W-:Y:S02]  /*54e0*/  SEL R0, R0, RZ, P1 ;  /* 0x000000ff00007207 */ /* 0x000fe40000800000 */
[----:B------:R-:W-:-:S03]  /*54f0*/  LOP3.LUT R7, R7, R2, RZ, 0x3c, !PT ;  /* 0x0000000207077212 */ /* 0x000fc600078e3cff */
[----:B0-----:R-:W-:Y:S01]  /*5500*/  IMAD R9, R0, 0x8, R3 ;  /* 0x0000000800097824 */ /* 0x001fe200078e0203 */
[----:B------:R-:W-:Y:S01]  /*5510*/  SHF.L.U32 R4, R7, 0x1f, RZ ;  /* 0x0000001f07047819 */ /* 0x000fe200000006ff */
[----:B-1----:R-:W-:Y:S06]  /*5520*/  @!P0 BRA `(.L_x_90) ;  /* 0x0000000800b88947 */ /* 0x002fec0003800000 */
.L_x_115:
        /* <DEDUP_REMOVED lines=9> */
.L_x_116:
        /* <DEDUP_REMOVED lines=9> */
.L_x_117:
        /* <DEDUP_REMOVED lines=9> */
.L_x_118:
        /* <DEDUP_REMOVED lines=9> */
.L_x_119:
        /* <DEDUP_REMOVED lines=9> */
.L_x_120:
        /* <DEDUP_REMOVED lines=9> */
.L_x_121:
        /* <DEDUP_REMOVED lines=9> */
.L_x_122:
        /* <DEDUP_REMOVED lines=9> */
.L_x_123:
        /* <DEDUP_REMOVED lines=9> */
.L_x_124:
        /* <DEDUP_REMOVED lines=9> */
.L_x_125:
        /* <DEDUP_REMOVED lines=9> */
.L_x_126:
        /* <DEDUP_REMOVED lines=9> */
.L_x_127:
        /* <DEDUP_REMOVED lines=9> */
.L_x_128:
[----:B------:R-:W1:Y:S01]  /*5c80*/  SYNCS.PHASECHK.TRANS64.TRYWAIT P0, [R6+URZ], R5 ;  /* 0x00000005060075a7 */ /* 0x000e62000800017f */
[----:B------:R-:W-:-:S05]  /*5c90*/  VIADD R0, R0, 0x1 ;  /* 0x0000000100007836 */ /* 0x000fca0000000000 */
[----:B------:R-:W-:-:S04]  /*5ca0*/  ISETP.NE.AND P1, PT, R0, 0x12, PT ;  /* 0x000000120000780c */ /* 0x000fc80003f25270 */
[----:B------:R-:W-:Y:S02]  /*5cb0*/  SEL R2, RZ, 0x1, P1 ;  /* 0x00000001ff027807 */ /* 0x000fe40000800000 */
[----:B------:R-:W-:Y:S02]  /*5cc0*/  SEL R0, R0, RZ, P1 ;  /* 0x000000ff00007207 */ /* 0x000fe40000800000 */
[----:B------:R-:W-:Y:S01]  /*5cd0*/  LOP3.LUT R2, R7, R2, RZ, 0x3c, !PT ;  /* 0x0000000207027212 */ /* 0x000fe200078e3cff */
[----:B-1----:R-:W-:Y:S06]  /*5ce0*/  @!P0 BRA `(.L_x_104) ;  /* 0x0000000400e08947 */ /* 0x002fec0003800000 */
.L_x_129:
[----:B------:R-:W-:Y:S01]  /*5cf0*/  IMAD R3, R0, 0x8, R3 ;  /* 0x0000000800037824 */ /* 0x000fe200078e0203 */
[----:B------:R-:W-:-:S07]  /*5d00*/  SHF.L.U32 R0, R2, 0x1f, RZ ;  /* 0x0000001f02007819 */ /* 0x000fce00000006ff */
.L_x_105:
[----:B--2---:R2:W3:Y:S02]  /*5d10*/  SYNCS.PHASECHK.TRANS64.TRYWAIT P0, [R3+URZ], R0 ;  /* 0x00000000030075a7 */ /* 0x0044e4000800017f */
[----:B---3--:R-:W-:Y:S05]  /*5d20*/  @!P0 NANOSLEEP.SYNCS 0x989680 ;  /* 0x009896800000895d */ /* 0x008fea0003900000 */
[----:B------:R-:W3:Y:S02]  /*5d30*/  @!P0 SYNCS.PHASECHK.TRANS64 P0, [R3+URZ], R0 ;  /* 0x00000000030085a7 */ /* 0x000ee4000800007f */
[----:B---3--:R-:W-:Y:S05]  /*5d40*/  @!P0 BRA `(.L_x_105) ;  /* 0xfffffffc00f08947 */ /* 0x008fea000383ffff */
.L_x_86:
[----:B------:R-:W-:Y:S05]  /*5d50*/  BSYNC B0 ;  /* 0x0000000000007941 */ /* 0x000fea0003800000 */
.L_x_85:
[----:B------:R-:W-:Y:S05]  /*5d60*/  EXIT ;  /* 0x000000000000794d */ /* 0x000fea0003800000 */
.L_x_18:
[----:B---3--:R3:W4:Y:S02]  /*5d70*/  SYNCS.PHASECHK.TRANS64.TRYWAIT P1, [R3+URZ], R0 ;  /* 0x00000000030075a7 */ /* 0x008724000802017f */
[----:B----4-:R-:W-:Y:S05]  /*5d80*/  @!P1 NANOSLEEP.SYNCS 0x989680 ;  /* 0x009896800000995d */ /* 0x010fea0003900000 */
[----:B------:R-:W4:Y:S02]  /*5d90*/  @!P1 SYNCS.PHASECHK.TRANS64 P1, [R3+URZ], R0 ;  /* 0x00000000030095a7 */ /* 0x000f24000802007f */
[----:B----4-:R-:W-:Y:S05]  /*5da0*/  @!P1 BRA `(.L_x_18) ;  /* 0xfffffffc00f09947 */ /* 0x010fea000383ffff */
[----:B------:R-:W-:Y:S05]  /*5db0*/  BRA `(.L_x_17) ;  /* 0xffffffb4009c7947 */ /* 0x000fea000383ffff */
.L_x_23:
[----:B-1----:R-:W-:-:S04]  /*5dc0*/  IMAD.U32 R4, RZ, RZ, UR4 ;  /* 0x00000004ff047e24 */ /* 0x002fc8000f8e00ff */
[----:B------:R1:W2:Y:S03]  /*5dd0*/  SYNCS.PHASECHK.TRANS64.TRYWAIT P1, [R4+URZ], R3 ;  /* 0x00000003040075a7 */ /* 0x0002a6000802017f */
[----:B--2---:R-:W-:Y:S05]  /*5de0*/  @!P1 NANOSLEEP.SYNCS 0x989680 ;  /* 0x009896800000995d */ /* 0x004fea0003900000 */
[----:B------:R-:W2:Y:S02]  /*5df0*/  @!P1 SYNCS.PHASECHK.TRANS64 P1, [R4+URZ], R3 ;  /* 0x00000003040095a7 */ /* 0x000ea4000802007f */
[----:B--2---:R-:W-:Y:S05]  /*5e00*/  @!P1 BRA `(.L_x_23) ;  /* 0xfffffffc00ec9947 */ /* 0x004fea000383ffff */
[----:B------:R-:W-:Y:S05]  /*5e10*/  BRA `(.L_x_22) ;  /* 0xffffffb800507947 */ /* 0x000fea000383ffff */
.L_x_72:
[----:B------:R-:W-:Y:S01]  /*5e20*/  BSSY B1, `(.L_x_106) ;  /* 0x0000006000017945 */ /* 0x000fe20003800000 */
[----:B------:R-:W-:-:S07]  /*5e30*/  IMAD.MOV.U32 R15, RZ, RZ, -0x1 ;  /* 0xffffffffff0f7424 */ /* 0x000fce00078e00ff */
[----:B------:R-:W-:Y:S05]  /*5e40*/  WARPSYNC.COLLECTIVE R15, `(.L_x_107) ;  /* 0x000000000f0c7348 */ /* 0x000fea0003c00000 */
[----:B------:R-:W-:Y:S02]  /*5e50*/  ELECT P6, UR62, PT ;  /* 0x00000000003e782f */ /* 0x000fe400038c0000 */
[----:B------:R-:W-:Y:S01]  /*5e60*/  MOV R14, UR62 ;  /* 0x0000003e000e7c02 */ /* 0x000fe20008000f00 */
[----:B------:R-:W-:Y:S10]  /*5e70*/  ENDCOLLECTIVE ;  /* 0x000000000000791b */ /* 0x000ff40003800000 */
.L_x_107:
[----:B------:R-:W-:Y:S05]  /*5e80*/  BSYNC B1 ;  /* 0x0000000000017941 */ /* 0x000fea0003800000 */
.L_x_106:
[----:B------:R-:W-:Y:S05]  /*5e90*/  BRA `(.L_x_108) ;  /* 0xffffffe800507947 */ /* 0x000fea000383ffff */
.L_x_75:
[----:B0-----:R0:W1:Y:S02]  /*5ea0*/  SYNCS.PHASECHK.TRANS64.TRYWAIT P1, [R14+URZ+0x90], R7 ;  /* 0x000090070e0075a7 */ /* 0x001064000802017f */
[----:B-1----:R-:W-:Y:S05]  /*5eb0*/  @!P1 NANOSLEEP.SYNCS 0x989680 ;  /* 0x009896800000995d */ /* 0x002fea0003900000 */
[----:B------:R-:W1:Y:S02]  /*5ec0*/  @!P1 SYNCS.PHASECHK.TRANS64 P1, [R14+URZ+0x90], R7 ;  /* 0x000090070e0095a7 */ /* 0x000e64000802007f */
[----:B-1----:R-:W-:Y:S05]  /*5ed0*/  @!P1 BRA `(.L_x_75) ;  /* 0xfffffffc00f09947 */ /* 0x002fea000383ffff */
[----:B------:R-:W-:Y:S05]  /*5ee0*/  BRA `(.L_x_109) ;  /* 0xffffffe800847947 */ /* 0x000fea000383ffff */
.L_x_84:
[----:B------:R-:W-:Y:S01]  /*5ef0*/  BSSY B0, `(.L_x_110) ;  /* 0x0000006000007945 */ /* 0x000fe20003800000 */
[----:B------:R-:W-:-:S07]  /*5f00*/  IMAD.MOV.U32 R15, RZ, RZ, -0x1 ;  /* 0xffffffffff0f7424 */ /* 0x000fce00078e00ff */
[----:B------:R-:W-:Y:S05]  /*5f10*/  WARPSYNC.COLLECTIVE R15, `(.L_x_111) ;  /* 0x000000000f0c7348 */ /* 0x000fea0003c00000 */
[----:B------:R-:W-:Y:S02]  /*5f20*/  ELECT P6, UR62, PT ;  /* 0x00000000003e782f */ /* 0x000fe400038c0000 */
[----:B------:R-:W-:Y:S01]  /*5f30*/  MOV R14, UR62 ;  /* 0x0000003e000e7c02 */ /* 0x000fe20008000f00 */
[----:B------:R-:W-:Y:S10]  /*5f40*/  ENDCOLLECTIVE ;  /* 0x000000000000791b */ /* 0x000ff40003800000 */
.L_x_111:
[----:B------:R-:W-:Y:S05]  /*5f50*/  BSYNC B0 ;  /* 0x0000000000007941 */ /* 0x000fea0003800000 */
.L_x_110:
[----:B------:R-:W-:Y:S05]  /*5f60*/  BRA `(.L_x_112) ;  /* 0xfffffff000d47947 */ /* 0x000fea000383ffff */
.L_x_88:
[----:B0-----:R0:W1:Y:S02]  /*5f70*/  SYNCS.PHASECHK.TRANS64.TRYWAIT P0, [R7+URZ], R2 ;  /* 0x00000002070075a7 */ /* 0x001064000800017f */
[----:B-1----:R-:W-:Y:S05]  /*5f80*/  @!P0 NANOSLEEP.SYNCS 0x989680 ;  /* 0x009896800000895d */ /* 0x002fea0003900000 */
[----:B------:R-:W1:Y:S02]  /*5f90*/  @!P0 SYNCS.PHASECHK.TRANS64 P0, [R7+URZ], R2 ;  /* 0x00000002070085a7 */ /* 0x000e64000800007f */
[----:B-1----:R-:W-:Y:S05]  /*5fa0*/  @!P0 BRA `(.L_x_88) ;  /* 0xfffffffc00f08947 */ /* 0x002fea000383ffff */
[----:B------:R-:W-:Y:S05]  /*5fb0*/  BRA `(.L_x_113) ;  /* 0xfffffff400147947 */ /* 0x000fea000383ffff */
.L_x_89:
[----:B0-----:R0:W1:Y:S02]  /*5fc0*/  SYNCS.PHASECHK.TRANS64.TRYWAIT P0, [R9+URZ], R4 ;  /* 0x00000004090075a7 */ /* 0x001064000800017f */
[----:B-1----:R-:W-:Y:S05]  /*5fd0*/  @!P0 NANOSLEEP.SYNCS 0x989680 ;  /* 0x009896800000895d */ /* 0x002fea0003900000 */
[----:B------:R-:W1:Y:S02]  /*5fe0*/  @!P0 SYNCS.PHASECHK.TRANS64 P0, [R9+URZ], R4 ;  /* 0x00000004090085a7 */ /* 0x000e64000800007f */
[----:B-1----:R-:W-:Y:S05]  /*5ff0*/  @!P0 BRA `(.L_x_89) ;  /* 0xfffffffc00f08947 */ /* 0x002fea000383ffff */
[----:B------:R-:W-:Y:S05]  /*6000*/  BRA `(.L_x_114) ;  /* 0xfffffff400247947 */ /* 0x000fea000383ffff */
.L_x_90:
[----:B0-----:R0:W1:Y:S02]  /*6010*/  SYNCS.PHASECHK.TRANS64.TRYWAIT P0, [R6+URZ], R5 ;  /* 0x00000005060075a7 */ /* 0x001064000800017f */
[----:B-1----:R-:W-:Y:S05]  /*6020*/  @!P0 NANOSLEEP.SYNCS 0x989680 ;  /* 0x009896800000895d */ /* 0x002fea0003900000 */
[----:B------:R-:W1:Y:S02]  /*6030*/  @!P0 SYNCS.PHASECHK.TRANS64 P0, [R6+URZ], R5 ;  /* 0x00000005060085a7 */ /* 0x000e64000800007f */
[----:B-1----:R-:W-:Y:S05]  /*6040*/  @!P0 BRA `(.L_x_90) ;  /* 0xfffffffc00f08947 */ /* 0x002fea000383ffff */
[----:B------:R-:W-:Y:S05]  /*6050*/  BRA `(.L_x_115) ;  /* 0xfffffff400347947 */ /* 0x000fea000383ffff */
.L_x_91:
[----:B0-----:R0:W1:Y:S02]  /*6060*/  SYNCS.PHASECHK.TRANS64.TRYWAIT P0, [R9+URZ], R4 ;  /* 0x00000004090075a7 */ /* 0x001064000800017f */
[----:B-1----:R-:W-:Y:S05]  /*6070*/  @!P0 NANOSLEEP.SYNCS 0x989680 ;  /* 0x009896800000895d */ /* 0x002fea0003900000 */
[----:B------:R-:W1:Y:S02]  /*6080*/  @!P0 SYNCS.PHASECHK.TRANS64 P0, [R9+URZ], R4 ;  /* 0x00000004090085a7 */ /* 0x000e64000800007f */
[----:B-1----:R-:W-:Y:S05]  /*6090*/  @!P0 BRA `(.L_x_91) ;  /* 0xfffffffc00f08947 */ /* 0x002fea000383ffff */
[----:B------:R-:W-:Y:S05]  /*60a0*/  BRA `(.L_x_116) ;  /* 0xfffffff400447947 */ /* 0x000fea000383ffff */
.L_x_92:
[----:B0-----:R0:W1:Y:S02]  /*60b0*/  SYNCS.PHASECHK.TRANS64.TRYWAIT P0, [R6+URZ], R5 ;  /* 0x00000005060075a7 */ /* 0x001064000800017f */
[----:B-1----:R-:W-:Y:S05]  /*60c0*/  @!P0 NANOSLEEP.SYNCS 0x989680 ;  /* 0x009896800000895d */ /* 0x002fea0003900000 */
[----:B------:R-:W1:Y:S02]  /*60d0*/  @!P0 SYNCS.PHASECHK.TRANS64 P0, [R6+URZ], R5 ;  /* 0x00000005060085a7 */ /* 0x000e64000800007f */
[----:B-1----:R-:W-:Y:S05]  /*60e0*/  @!P0 BRA `(.L_x_92) ;  /* 0xfffffffc00f08947 */ /* 0x002fea000383ffff */
[----:B------:R-:W-:Y:S05]  /*60f0*/  BRA `(.L_x_117) ;  /* 0xfffffff400547947 */ /* 0x000fea000383ffff */
.L_x_93:
[----:B0-----:R0:W1:Y:S02]  /*6100*/  SYNCS.PHASECHK.TRANS64.TRYWAIT P0, [R9+URZ], R4 ;  /* 0x00000004090075a7 */ /* 0x001064000800017f */
[----:B-1----:R-:W-:Y:S05]  /*6110*/  @!P0 NANOSLEEP.SYNCS 0x989680 ;  /* 0x009896800000895d */ /* 0x002fea0003900000 */
[----:B------:R-:W1:Y:S02]  /*6120*/  @!P0 SYNCS.PHASECHK.TRANS64 P0, [R9+URZ], R4 ;  /* 0x00000004090085a7 */ /* 0x000e64000800007f */
[----:B-1----:R-:W-:Y:S05]  /*6130*/  @!P0 BRA `(.L_x_93) ;  /* 0xfffffffc00f08947 */ /* 0x002fea000383ffff */
[----:B------:R-:W-:Y:S05]  /*6140*/  BRA `(.L_x_118) ;  /* 0xfffffff400647947 */ /* 0x000fea000383ffff */
.L_x_94:
[----:B0-----:R0:W1:Y:S02]  /*6150*/  SYNCS.PHASECHK.TRANS64.TRYWAIT P0, [R6+URZ], R5 ;  /* 0x00000005060075a7 */ /* 0x001064000800017f */
[----:B-1----:R-:W-:Y:S05]  /*6160*/  @!P0 NANOSLEEP.SYNCS 0x989680 ;  /* 0x009896800000895d */ /* 0x002fea0003900000 */
[----:B------:R-:W1:Y:S02]  /*6170*/  @!P0 SYNCS.PHASECHK.TRANS64 P0, [R6+URZ], R5 ;  /* 0x00000005060085a7 */ /* 0x000e64000800007f */
[----:B-1----:R-:W-:Y:S05]  /*6180*/  @!P0 BRA `(.L_x_94) ;  /* 0xfffffffc00f08947 */ /* 0x002fea000383ffff */
[----:B------:R-:W-:Y:S05]  /*6190*/  BRA `(.L_x_119) ;  /* 0xfffffff400747947 */ /* 0x000fea000383ffff */
.L_x_95:
[----:B0-----:R0:W1:Y:S02]  /*61a0*/  SYNCS.PHASECHK.TRANS64.TRYWAIT P0, [R9+URZ], R4 ;  /* 0x00000004090075a7 */ /* 0x001064000800017f */
[----:B-1----:R-:W-:Y:S05]  /*61b0*/  @!P0 NANOSLEEP.SYNCS 0x989680 ;  /* 0x009896800000895d */ /* 0x002fea0003900000 */
[----:B------:R-:W1:Y:S02]  /*61c0*/  @!P0 SYNCS.PHASECHK.TRANS64 P0, [R9+URZ], R4 ;  /* 0x00000004090085a7 */ /* 0x000e64000800007f */
[----:B-1----:R-:W-:Y:S05]  /*61d0*/  @!P0 BRA `(.L_x_95) ;  /* 0xfffffffc00f08947 */ /* 0x002fea000383ffff */
[----:B------:R-:W-:Y:S05]  /*61e0*/  BRA `(.L_x_120) ;  /* 0xfffffff400847947 */ /* 0x000fea000383ffff */
.L_x_96:
[----:B0-----:R0:W1:Y:S02]  /*61f0*/  SYNCS.PHASECHK.TRANS64.TRYWAIT P0, [R6+URZ], R5 ;  /* 0x00000005060075a7 */ /* 0x001064000800017f */
[----:B-1----:R-:W-:Y:S05]  /*6200*/  @!P0 NANOSLEEP.SYNCS 0x989680 ;  /* 0x009896800000895d */ /* 0x002fea0003900000 */
[----:B------:R-:W1:Y:S02]  /*6210*/  @!P0 SYNCS.PHASECHK.TRANS64 P0, [R6+URZ], R5 ;  /* 0x00000005060085a7 */ /* 0x000e64000800007f */
[----:B-1----:R-:W-:Y:S05]  /*6220*/  @!P0 BRA `(.L_x_96) ;  /* 0xfffffffc00f08947 */ /* 0x002fea000383ffff */
[----:B------:R-:W-:Y:S05]  /*6230*/  BRA `(.L_x_121) ;  /* 0xfffffff400947947 */ /* 0x000fea000383ffff */
.L_x_97:
[----:B0-----:R0:W1:Y:S02]  /*6240*/  SYNCS.PHASECHK.TRANS64.TRYWAIT P0, [R9+URZ], R4 ;  /* 0x00000004090075a7 */ /* 0x001064000800017f */
[----:B-1----:R-:W-:Y:S05]  /*6250*/  @!P0 NANOSLEEP.SYNCS 0x989680 ;  /* 0x009896800000895d */ /* 0x002fea0003900000 */
[----:B------:R-:W1:Y:S02]  /*6260*/  @!P0 SYNCS.PHASECHK.TRANS64 P0, [R9+URZ], R4 ;  /* 0x00000004090085a7 */ /* 0x000e64000800007f */
[----:B-1----:R-:W-:Y:S05]  /*6270*/  @!P0 BRA `(.L_x_97) ;  /* 0xfffffffc00f08947 */ /* 0x002fea000383ffff */
[----:B------:R-:W-:Y:S05]  /*6280*/  BRA `(.L_x_122) ;  /* 0xfffffff400a47947 */ /* 0x000fea000383ffff */
.L_x_98:
[----:B0-----:R0:W1:Y:S02]  /*6290*/  SYNCS.PHASECHK.TRANS64.TRYWAIT P0, [R6+URZ], R5 ;  /* 0x00000005060075a7 */ /* 0x001064000800017f */
[----:B-1----:R-:W-:Y:S05]  /*62a0*/  @!P0 NANOSLEEP.SYNCS 0x989680 ;  /* 0x009896800000895d */ /* 0x002fea0003900000 */
[----:B------:R-:W1:Y:S02]  /*62b0*/  @!P0 SYNCS.PHASECHK.TRANS64 P0, [R6+URZ], R5 ;  /* 0x00000005060085a7 */ /* 0x000e64000800007f */
[----:B-1----:R-:W-:Y:S05]  /*62c0*/  @!P0 BRA `(.L_x_98) ;  /* 0xfffffffc00f08947 */ /* 0x002fea000383ffff */
[----:B------:R-:W-:Y:S05]  /*62d0*/  BRA `(.L_x_123) ;  /* 0xfffffff400b47947 */ /* 0x000fea000383ffff */
.L_x_99:
[----:B0-----:R0:W1:Y:S02]  /*62e0*/  SYNCS.PHASECHK.TRANS64.TRYWAIT P0, [R9+URZ], R4 ;  /* 0x00000004090075a7 */ /* 0x001064000800017f */
[----:B-1----:R-:W-:Y:S05]  /*62f0*/  @!P0 NANOSLEEP.SYNCS 0x989680 ;  /* 0x009896800000895d */ /* 0x002fea0003900000 */
[----:B------:R-:W1:Y:S02]  /*6300*/  @!P0 SYNCS.PHASECHK.TRANS64 P0, [R9+URZ], R4 ;  /* 0x00000004090085a7 */ /* 0x000e64000800007f */
[----:B-1----:R-:W-:Y:S05]  /*6310*/  @!P0 BRA `(.L_x_99) ;  /* 0xfffffffc00f08947 */ /* 0x002fea000383ffff */
[----:B------:R-:W-:Y:S05]  /*6320*/  BRA `(.L_x_124) ;  /* 0xfffffff400c47947 */ /* 0x000fea000383ffff */
.L_x_100:
[----:B0-----:R0:W1:Y:S02]  /*6330*/  SYNCS.PHASECHK.TRANS64.TRYWAIT P0, [R6+URZ], R5 ;  /* 0x00000005060075a7 */ /* 0x001064000800017f */
[----:B-1----:R-:W-:Y:S05]  /*6340*/  @!P0 NANOSLEEP.SYNCS 0x989680 ;  /* 0x009896800000895d */ /* 0x002fea0003900000 */
[----:B------:R-:W1:Y:S02]  /*6350*/  @!P0 SYNCS.PHASECHK.TRANS64 P0, [R6+URZ], R5 ;  /* 0x00000005060085a7 */ /* 0x000e64000800007f */
[----:B-1----:R-:W-:Y:S05]  /*6360*/  @!P0 BRA `(.L_x_100) ;  /* 0xfffffffc00f08947 */ /* 0x002fea000383ffff */
[----:B------:R-:W-:Y:S05]  /*6370*/  BRA `(.L_x_125) ;  /* 0xfffffff400d47947 */ /* 0x000fea000383ffff */
.L_x_101:
[----:B0-----:R0:W1:Y:S02]  /*6380*/  SYNCS.PHASECHK.TRANS64.TRYWAIT P0, [R9+URZ], R4 ;  /* 0x00000004090075a7 */ /* 0x001064000800017f */
[----:B-1----:R-:W-:Y:S05]  /*6390*/  @!P0 NANOSLEEP.SYNCS 0x989680 ;  /* 0x009896800000895d */ /* 0x002fea0003900000 */
[----:B------:R-:W1:Y:S02]  /*63a0*/  @!P0 SYNCS.PHASECHK.TRANS64 P0, [R9+URZ], R4 ;  /* 0x00000004090085a7 */ /* 0x000e64000800007f */
[----:B-1----:R-:W-:Y:S05]  /*63b0*/  @!P0 BRA `(.L_x_101) ;  /* 0xfffffffc00f08947 */ /* 0x002fea000383ffff */
[----:B------:R-:W-:Y:S05]  /*63c0*/  BRA `(.L_x_126) ;  /* 0xfffffff400e47947 */ /* 0x000fea000383ffff */
.L_x_102:
[----:B0-----:R0:W1:Y:S02]  /*63d0*/  SYNCS.PHASECHK.TRANS64.TRYWAIT P0, [R6+URZ], R5 ;  /* 0x00000005060075a7 */ /* 0x001064000800017f */
[----:B-1----:R-:W-:Y:S05]  /*63e0*/  @!P0 NANOSLEEP.SYNCS 0x989680 ;  /* 0x009896800000895d */ /* 0x002fea0003900000 */
[----:B------:R-:W1:Y:S02]  /*63f0*/  @!P0 SYNCS.PHASECHK.TRANS64 P0, [R6+URZ], R5 ;  /* 0x00000005060085a7 */ /* 0x000e64000800007f */
[----:B-1----:R-:W-:Y:S05]  /*6400*/  @!P0 BRA `(.L_x_102) ;  /* 0xfffffffc00f08947 */ /* 0x002fea000383ffff */
[----:B------:R-:W-:Y:S05]  /*6410*/  BRA `(.L_x_127) ;  /* 0xfffffff400f47947 */ /* 0x000fea000383ffff */
.L_x_103:
[----:B0-----:R0:W1:Y:S02]  /*6420*/  SYNCS.PHASECHK.TRANS64.TRYWAIT P0, [R9+URZ], R4 ;  /* 0x00000004090075a7 */ /* 0x001064000800017f */
[----:B-1----:R-:W-:Y:S05]  /*6430*/  @!P0 NANOSLEEP.SYNCS 0x989680 ;  /* 0x009896800000895d */ /* 0x002fea0003900000 */
[----:B------:R-:W1:Y:S02]  /*6440*/  @!P0 SYNCS.PHASECHK.TRANS64 P0, [R9+URZ], R4 ;  /* 0x00000004090085a7 */ /* 0x000e64000800007f */
[----:B-1----:R-:W-:Y:S05]  /*6450*/  @!P0 BRA `(.L_x_103) ;  /* 0xfffffffc00f08947 */ /* 0x002fea000383ffff */
[----:B------:R-:W-:Y:S05]  /*6460*/  BRA `(.L_x_128) ;  /* 0xfffffff800047947 */ /* 0x000fea000383ffff */
.L_x_104:
[----:B-1----:R1:W2:Y:S02]  /*6470*/  SYNCS.PHASECHK.TRANS64.TRYWAIT P0, [R6+URZ], R5 ;  /* 0x00000005060075a7 */ /* 0x0022a4000800017f */
[----:B--2---:R-:W-:Y:S05]  /*6480*/  @!P0 NANOSLEEP.SYNCS 0x989680 ;  /* 0x009896800000895d */ /* 0x004fea0003900000 */
[----:B------:R-:W2:Y:S02]  /*6490*/  @!P0 SYNCS.PHASECHK.TRANS64 P0, [R6+URZ], R5 ;  /* 0x00000005060085a7 */ /* 0x000ea4000800007f */
[----:B--2---:R-:W-:Y:S05]  /*64a0*/  @!P0 BRA `(.L_x_104) ;  /* 0xfffffffc00f08947 */ /* 0x004fea000383ffff */
[----:B------:R-:W-:Y:S05]  /*64b0*/  BRA `(.L_x_129) ;  /* 0xfffffff8000c7947 */ /* 0x000fea000383ffff */
.L_x_130:
[----:B------:R-:W-:-:S00]  /*64c0*/  BRA `(.L_x_130) ;  /* 0xfffffffc00fc7947 */ /* 0x000fc0000383ffff */
[----:B------:R-:W-:-:S00]  /*64d0*/  NOP ;  /* 0x0000000000007918 */ /* 0x000fc00000000000 */
        /* <DEDUP_REMOVED lines=10> */
.L_x_131:


//--------------------- .nv.global.init           --------------------------
	.section	.nv.global.init,"aw",@progbits
.nv.global.init:
	.type		$str$22,@object
	.size		$str$22,($str$23 - $str$22)
$str$22:
        /*0000*/ 	.byte	0x6b, 0x5f, 0x74, 0x69, 0x6c, 0x65, 0x5f, 0x63, 0x6f, 0x75, 0x6e, 0x74, 0x20, 0x3e, 0x3d, 0x20
        /*0010*/ 	.byte	0x31, 0x00
	.type		$str$23,@object
	.size		$str$23,(__unnamed_1 - $str$23)
$str$23:
        /*0012*/ 	.byte	0x2f, 0x74, 0x6d, 0x70, 0x2f, 0x63, 0x75, 0x74, 0x6c, 0x61, 0x73, 0x73, 0x5f, 0x73, 0x77, 0x65
        /*0022*/ 	.byte	0x65, 0x70, 0x5f, 0x73, 0x72, 0x63, 0x2f, 0x69, 0x6e, 0x63, 0x6c, 0x75, 0x64, 0x65, 0x2f, 0x63
        /*0032*/ 	.byte	0x75, 0x74, 0x6c, 0x61, 0x73, 0x73, 0x2f, 0x67, 0x65, 0x6d, 0x6d, 0x2f, 0x63, 0x6f, 0x6c, 0x6c
        /*0042*/ 	.byte	0x65, 0x63, 0x74, 0x69, 0x76, 0x65, 0x2f, 0x73, 0x6d, 0x39, 0x30, 0x5f, 0x6d, 0x6d, 0x61, 0x5f
        /*0052*/ 	.byte	0x74, 0x6d, 0x61, 0x5f, 0x67, 0x6d, 0x6d, 0x61, 0x5f, 0x73, 0x73, 0x5f, 0x77, 0x61, 0x72, 0x70
        /*0062*/ 	.byte	0x73, 0x70, 0x65, 0x63, 0x69, 0x61, 0x6c, 0x69, 0x7a, 0x65, 0x64, 0x2e, 0x68, 0x70, 0x70, 0x00
	.type		__unnamed_1,@object
	.size		__unnamed_1,(.L_0 - __unnamed_1)
__unnamed_1:
        /*0072*/ 	.byte	0x76, 0x6f, 0x69, 0x64, 0x20, 0x63, 0x75, 0x74, 0x6c, 0x61, 0x73, 0x73, 0x3a, 0x3a, 0x67, 0x65
        /* <DEDUP_REMOVED lines=171> */
        /*0b32*/ 	.byte	0x65, 0x3a, 0x3a, 0x69, 0x64, 0x65, 0x6e, 0x74, 0x69, 0x74, 0x79, 0x5d, 0x00
.L_0:


//--------------------- .nv.shared._ZN7cutlass13device_kernelINS_4gemm6kernel13GemmUniversalIN4cute5tupleIJiiiiEEENS1_10collective13CollectiveMmaINS1_34MainloopSm90TmaGmmaWarpSpecializedILi18ENS5_IJNS4_1CILi1EEESB_SB_EEENS1_35KernelTmaWarpSpecializedCooperativeEEENS5_IJNSA_ILi384EEENSA_ILi16EEENSA_ILi32EEEEEEaNS5_IJlSB_lEEEaSJ_NS4_8TiledMMAINS4_8MMA_AtomIJNS4_4SM904GMMA26MMA_64x16x32_S32S8S8_SS_TNEEEENS4_6LayoutINS5_IJNSA_ILi2EEESB_SB_EEENS5_IJSB_NSA_ILi0EEEST_EEEEENS5_IJNS4_10UnderscoreESW_SW_EEEEENS4_13SM90_TMA_LOADENS4_14ComposedLayoutINS4_7SwizzleILi1ELi4ELi3EEENS4_18smem_ptr_flag_bitsILi8EEENSQ_INS5_IJNSA_ILi8EEESH_EEENS5_IJSH_SB_EEEEEEEvNS4_8identityESZ_S19_vS1A_EENS_8epilogue10collective6detail29Sm90TmaWarpSpecializedAdapterINS1D_15DefaultEpilogueIaSJ_SJ_NS1C_6thread17LinearCombinationIaLi1EiiLNS1H_9ScaleType4KindE0ELNS_15FloatRoundStyleE2EaEENS1_15EpilogueDefaultEEEEEvvEEEEvNT_6ParamsE --------------------------
	.section	.nv.shared._ZN7cutlass13device_kernelINS_4gemm6kernel13GemmUniversalIN4cute5tupleIJiiiiEEENS1_10collective13CollectiveMmaINS1_34MainloopSm90TmaGmmaWarpSpecializedILi18ENS5_IJNS4_1CILi1EEESB_SB_EEENS1_35KernelTmaWarpSpecializedCooperativeEEENS5_IJNSA_ILi384EEENSA_ILi16EEENSA_ILi32EEEEEEaNS5_IJlSB_lEEEaSJ_NS4_8TiledMMAINS4_8MMA_AtomIJNS4_4SM904GMMA26MMA_64x16x32_S32S8S8_SS_TNEEEENS4_6LayoutINS5_IJNSA_ILi2EEESB_SB_EEENS5_IJSB_NSA_ILi0EEEST_EEEEENS5_IJNS4_10UnderscoreESW_SW_EEEEENS4_13SM90_TMA_LOADENS4_14ComposedLayoutINS4_7SwizzleILi1ELi4ELi3EEENS4_18smem_ptr_flag_bitsILi8EEENSQ_INS5_IJNSA_ILi8EEESH_EEENS5_IJSH_SB_EEEEEEEvNS4_8identityESZ_S19_vS1A_EENS_8epilogue10collective6detail29Sm90TmaWarpSpecializedAdapterINS1D_15DefaultEpilogueIaSJ_SJ_NS1C_6thread17LinearCombinationIaLi1EiiLNS1H_9ScaleType4KindE0ELNS_15FloatRoundStyleE2EaEENS1_15EpilogueDefaultEEEEEvvEEEEvNT_6ParamsE,"aw",@nobits
	.sectionflags	@""
	.align	16
	.zero		1024


//--------------------- .nv.shared.reserved.0     --------------------------
	.section	.nv.shared.reserved.0,"aw",@nobits
	.weak		__nv_reservedSMEM_offset_0_alias
	.size		__nv_reservedSMEM_offset_0_alias, 0, 0
	.other		__nv_reservedSMEM_offset_0_alias,@"STO_CUDA_RESERVED_SHARED STV_DEFAULT"
__nv_reservedSMEM_offset_0_alias:
	.zero		0


//--------------------- .nv.global                --------------------------
	.section	.nv.global,"aw",@nobits
.nv.global:
	.type		_ZN39_INTERNAL_a6cfec8c_4_k_cu_84435368_27754cute1_E,@object
	.size		_ZN39_INTERNAL_a6cfec8c_4_k_cu_84435368_27754cute1_E,(_ZN39_INTERNAL_a6cfec8c_4_k_cu_84435368_27754cuda3std3__45__cpo6cbeginE - _ZN39_INTERNAL_a6cfec8c_4_k_cu_84435368_27754cute1_E)
_ZN39_INTERNAL_a6cfec8c_4_k_cu_84435368_27754cute1_E:
	.zero		1
	.type		_ZN39_INTERNAL_a6cfec8c_4_k_cu_84435368_27754cuda3std3__45__cpo6cbeginE,@object
	.size		_ZN39_INTERNAL_a6cfec8c_4_k_cu_84435368_27754cuda3std3__45__cpo6cbeginE,(_ZN39_INTERNAL_a6cfec8c_4_k_cu_84435368_27754cuda3std3__48in_placeE - _ZN39_INTERNAL_a6cfec8c_4_k_cu_84435368_27754cuda3std3__45__cpo6cbeginE)
_ZN39_INTERNAL_a6cfec8c_4_k_cu_84435368_27754cuda3std3__45__cpo6cbeginE:
	.zero		1
	.type		_ZN39_INTERNAL_a6cfec8c_4_k_cu_84435368_27754cuda3std3__48in_placeE,@object
	.size		_ZN39_INTERNAL_a6cfec8c_4_k_cu_84435368_27754cuda3std3__48in_placeE,(_ZN39_INTERNAL_a6cfec8c_4_k_cu_84435368_27754cuda3std6ranges3__45__cpo9iter_moveE - _ZN39_INTERNAL_a6cfec8c_4_k_cu_84435368_27754cuda3std3__48in_placeE)
_ZN39_INTERNAL_a6cfec8c_4_k_cu_84435368_27754cuda3std3__48in_placeE:
	.zero		1
	.type		_ZN39_INTERNAL_a6cfec8c_4_k_cu_84435368_27754cuda3std6ranges3__45__cpo9iter_moveE,@object
	.size		_ZN39_INTERNAL_a6cfec8c_4_k_cu_84435368_27754cuda3std6ranges3__45__cpo9iter_moveE,(_ZN39_INTERNAL_a6cfec8c_4_k_cu_84435368_27754cuda3std3__45__cpo5beginE - _ZN39_INTERNAL_a6cfec8c_4_k_cu_84435368_27754cuda3std6ranges3__45__cpo9iter_moveE)
_ZN39_INTERNAL_a6cfec8c_4_k_cu_84435368_27754cuda3std6ranges3__45__cpo9iter_moveE:
	.zero		1
	.type		_ZN39_INTERNAL_a6cfec8c_4_k_cu_84435368_27754cuda3std3__45__cpo5beginE,@object
	.size		_ZN39_INTERNAL_a6cfec8c_4_k_cu_84435368_27754cuda3std3__45__cpo5beginE,(_ZN39_INTERNAL_a6cfec8c_4_k_cu_84435368_27754cuda3std3__441_GLOBAL__N__a6cfec8c_4_k_cu_84435368_27756ignoreE - _ZN39_INTERNAL_a6cfec8c_4_k_cu_84435368_27754cuda3std3__45__cpo5beginE)
_ZN39_INTERNAL_a6cfec8c_4_k_cu_84435368_27754cuda3std3__45__cpo5beginE:
	.zero		1
	.type		_ZN39_INTERNAL_a6cfec8c_4_k_cu_84435368_27754cuda3std3__441_GLOBAL__N__a6cfec8c_4_k_cu_84435368_27756ignoreE,@object
	.size		_ZN39_INTERNAL_a6cfec8c_4_k_cu_84435368_27754cuda3std3__441_GLOBAL__N__a6cfec8c_4_k_cu_84435368_27756ignoreE,(_ZN39_INTERNAL_a6cfec8c_4_k_cu_84435368_27754cute7productE - _ZN39_INTERNAL_a6cfec8c_4_k_cu_84435368_27754cuda3std3__441_GLOBAL__N__a6cfec8c_4_k_cu_84435368_27756ignoreE)
_ZN39_INTERNAL_a6cfec8c_4_k_cu_84435368_27754cuda3std3__441_GLOBAL__N__a6cfec8c_4_k_cu_84435368_27756ignoreE:
	.zero		1
	.type		_ZN39_INTERNAL_a6cfec8c_4_k_cu_84435368_27754cute7productE,@object
	.size		_ZN39_INTERNAL_a6cfec8c_4_k_cu_84435368_27754cute7productE,(_ZN39_INTERNAL_a6cfec8c_4_k_cu_84435368_27754cuda3std3__45__cpo3endE - _ZN39_INTERNAL_a6cfec8c_4_k_cu_84435368_27754cute7productE)
_ZN39_INTERNAL_a6cfec8c_4_k_cu_84435368_27754cute7productE:
	.zero		1
	.type		_ZN39_INTERNAL_a6cfec8c_4_k_cu_84435368_27754cuda3std3__45__cpo3endE,@object
	.size		_ZN39_INTERNAL_a6cfec8c_4_k_cu_84435368_27754cuda3std3__45__cpo3endE,(_ZN39_INTERNAL_a6cfec8c_4_k_cu_84435368_27754cuda3std3__419piecewise_constructE - _ZN39_INTERNAL_a6cfec8c_4_k_cu_84435368_27754cuda3std3__45__cpo3endE)
_ZN39_INTERNAL_a6cfec8c_4_k_cu_84435368_27754cuda3std3__45__cpo3endE:
	.zero		1
	.type		_ZN39_INTERNAL_a6cfec8c_4_k_cu_84435368_27754cuda3std3__419piecewise_constructE,@object
	.size		_ZN39_INTERNAL_a6cfec8c_4_k_cu_84435368_27754cuda3std3__419piecewise_constructE,(_ZN39_INTERNAL_a6cfec8c_4_k_cu_84435368_27754cuda3std3__45__cpo4cendE - _ZN39_INTERNAL_a6cfec8c_4_k_cu_84435368_27754cuda3std3__419piecewise_constructE)
_ZN39_INTERNAL_a6cfec8c_4_k_cu_84435368_27754cuda3std3__419piecewise_constructE:
	.zero		1
	.type		_ZN39_INTERNAL_a6cfec8c_4_k_cu_84435368_27754cuda3std3__45__cpo4cendE,@object
	.size		_ZN39_INTERNAL_a6cfec8c_4_k_cu_84435368_27754cuda3std3__45__cpo4cendE,(_ZN39_INTERNAL_a6cfec8c_4_k_cu_84435368_27754cuda3std6ranges3__45__cpo4swapE - _ZN39_INTERNAL_a6cfec8c_4_k_cu_84435368_27754cuda3std3__45__cpo4cendE)
_ZN39_INTERNAL_a6cfec8c_4_k_cu_84435368_27754cuda3std3__45__cpo4cendE:
	.zero		1
	.type		_ZN39_INTERNAL_a6cfec8c_4_k_cu_84435368_27754cuda3std6ranges3__45__cpo4swapE,@object
	.size		_ZN39_INTERNAL_a6cfec8c_4_k_cu_84435368_27754cuda3std6ranges3__45__cpo4swapE,(.L_8 - _ZN39_INTERNAL_a6cfec8c_4_k_cu_84435368_27754cuda3std6ranges3__45__cpo4swapE)
_ZN39_INTERNAL_a6cfec8c_4_k_cu_84435368_27754cuda3std6ranges3__45__cpo4swapE:
	.zero		1
.L_8:


//--------------------- .nv.constant0._ZN7cutlass13device_kernelINS_4gemm6kernel13GemmUniversalIN4cute5tupleIJiiiiEEENS1_10collective13CollectiveMmaINS1_34MainloopSm90TmaGmmaWarpSpecializedILi18ENS5_IJNS4_1CILi1EEESB_SB_EEENS1_35KernelTmaWarpSpecializedCooperativeEEENS5_IJNSA_ILi384EEENSA_ILi16EEENSA_ILi32EEEEEEaNS5_IJlSB_lEEEaSJ_NS4_8TiledMMAINS4_8MMA_AtomIJNS4_4SM904GMMA26MMA_64x16x32_S32S8S8_SS_TNEEEENS4_6LayoutINS5_IJNSA_ILi2EEESB_SB_EEENS5_IJSB_NSA_ILi0EEEST_EEEEENS5_IJNS4_10UnderscoreESW_SW_EEEEENS4_13SM90_TMA_LOADENS4_14ComposedLayoutINS4_7SwizzleILi1ELi4ELi3EEENS4_18smem_ptr_flag_bitsILi8EEENSQ_INS5_IJNSA_ILi8EEESH_EEENS5_IJSH_SB_EEEEEEEvNS4_8identityESZ_S19_vS1A_EENS_8epilogue10collective6detail29Sm90TmaWarpSpecializedAdapterINS1D_15DefaultEpilogueIaSJ_SJ_NS1C_6thread17LinearCombinationIaLi1EiiLNS1H_9ScaleType4KindE0ELNS_15FloatRoundStyleE2EaEENS1_15EpilogueDefaultEEEEEvvEEEEvNT_6ParamsE --------------------------
	.section	.nv.constant0._ZN7cutlass13device_kernelINS_4gemm6kernel13GemmUniversalIN4cute5tupleIJiiiiEEENS1_10collective13CollectiveMmaINS1_34MainloopSm90TmaGmmaWarpSpecializedILi18ENS5_IJNS4_1CILi1EEESB_SB_EEENS1_35KernelTmaWarpSpecializedCooperativeEEENS5_IJNSA_ILi384EEENSA_ILi16EEENSA_ILi32EEEEEEaNS5_IJlSB_lEEEaSJ_NS4_8TiledMMAINS4_8MMA_AtomIJNS4_4SM904GMMA26MMA_64x16x32_S32S8S8_SS_TNEEEENS4_6LayoutINS5_IJNSA_ILi2EEESB_SB_EEENS5_IJSB_NSA_ILi0EEEST_EEEEENS5_IJNS4_10UnderscoreESW_SW_EEEEENS4_13SM90_TMA_LOADENS4_14ComposedLayoutINS4_7SwizzleILi1ELi4ELi3EEENS4_18smem_ptr_flag_bitsILi8EEENSQ_INS5_IJNSA_ILi8EEESH_EEENS5_IJSH_SB_EEEEEEEvNS4_8identityESZ_S19_vS1A_EENS_8epilogue10collective6detail29Sm90TmaWarpSpecializedAdapterINS1D_15DefaultEpilogueIaSJ_SJ_NS1C_6thread17LinearCombinationIaLi1EiiLNS1H_9ScaleType4KindE0ELNS_15FloatRoundStyleE2EaEENS1_15EpilogueDefaultEEEEEvvEEEEvNT_6ParamsE,"a",@progbits
	.sectionflags	@""
	.align	4
.nv.constant0._ZN7cutlass13device_kernelINS_4gemm6kernel13GemmUniversalIN4cute5tupleIJiiiiEEENS1_10collective13CollectiveMmaINS1_34MainloopSm90TmaGmmaWarpSpecializedILi18ENS5_IJNS4_1CILi1EEESB_SB_EEENS1_35KernelTmaWarpSpecializedCooperativeEEENS5_IJNSA_ILi384EEENSA_ILi16EEENSA_ILi32EEEEEEaNS5_IJlSB_lEEEaSJ_NS4_8TiledMMAINS4_8MMA_AtomIJNS4_4SM904GMMA26MMA_64x16x32_S32S8S8_SS_TNEEEENS4_6LayoutINS5_IJNSA_ILi2EEESB_SB_EEENS5_IJSB_NSA_ILi0EEEST_EEEEENS5_IJNS4_10UnderscoreESW_SW_EEEEENS4_13SM90_TMA_LOADENS4_14ComposedLayoutINS4_7SwizzleILi1ELi4ELi3EEENS4_18smem_ptr_flag_bitsILi8EEENSQ_INS5_IJNSA_ILi8EEESH_EEENS5_IJSH_SB_EEEEEEEvNS4_8identityESZ_S19_vS1A_EENS_8epilogue10collective6detail29Sm90TmaWarpSpecializedAdapterINS1D_15DefaultEpilogueIaSJ_SJ_NS1C_6thread17LinearCombinationIaLi1EiiLNS1H_9ScaleType4KindE0ELNS_15FloatRoundStyleE2EaEENS1_15EpilogueDefaultEEEEEvvEEEEvNT_6ParamsE:
	.zero		1664


//--------------------- SYMBOLS --------------------------

	.type		.nv.reservedSmem.offset0,@object
	.size		.nv.reservedSmem.offset0,0x4
	.type		__assertfail,@function
